//
// Generated by NVIDIA NVVM Compiler
//
// Compiler Build ID: CL-36424714
// Cuda compilation tools, release 13.0, V13.0.88
// Based on NVVM 20.0.0
//

.version 9.0
.target sm_100
.address_size 64

	// .globl	_Z9addKernelIiEvPT_S1_S1_m

.visible .entry _Z9addKernelIiEvPT_S1_S1_m(
	.param .u64 .ptr .align 1 _Z9addKernelIiEvPT_S1_S1_m_param_0,
	.param .u64 .ptr .align 1 _Z9addKernelIiEvPT_S1_S1_m_param_1,
	.param .u64 .ptr .align 1 _Z9addKernelIiEvPT_S1_S1_m_param_2,
	.param .u64 _Z9addKernelIiEvPT_S1_S1_m_param_3
)
{
	.reg .pred 	%p<2>;
	.reg .b32 	%r<11>;
	.reg .b64 	%rd<13>;

	ld.param.u64 	%rd2, [_Z9addKernelIiEvPT_S1_S1_m_param_0];
	ld.param.u64 	%rd3, [_Z9addKernelIiEvPT_S1_S1_m_param_1];
	ld.param.u64 	%rd4, [_Z9addKernelIiEvPT_S1_S1_m_param_2];
	ld.param.u64 	%rd5, [_Z9addKernelIiEvPT_S1_S1_m_param_3];
	mov.u32 	%r1, %ctaid.x;
	shl.b32 	%r2, %r1, 10;
	mov.u32 	%r3, %tid.y;
	shl.b32 	%r4, %r3, 5;
	mov.u32 	%r5, %tid.x;
	add.s32 	%r6, %r4, %r5;
	add.s32 	%r7, %r6, %r2;
	cvt.u64.u32 	%rd1, %r7;
	setp.le.u64 	%p1, %rd5, %rd1;
	@%p1 bra 	$L__BB0_2;
	cvta.to.global.u64 	%rd6, %rd2;
	cvta.to.global.u64 	%rd7, %rd3;
	cvta.to.global.u64 	%rd8, %rd4;
	shl.b64 	%rd9, %rd1, 2;
	add.s64 	%rd10, %rd6, %rd9;
	ld.global.u32 	%r8, [%rd10];
	add.s64 	%rd11, %rd7, %rd9;
	ld.global.u32 	%r9, [%rd11];
	add.s32 	%r10, %r9, %r8;
	add.s64 	%rd12, %rd8, %rd9;
	st.global.u32 	[%rd12], %r10;
$L__BB0_2:
	ret;

}
	// .globl	_Z9addKernelIdEvPT_S1_S1_m
.visible .entry _Z9addKernelIdEvPT_S1_S1_m(
	.param .u64 .ptr .align 1 _Z9addKernelIdEvPT_S1_S1_m_param_0,
	.param .u64 .ptr .align 1 _Z9addKernelIdEvPT_S1_S1_m_param_1,
	.param .u64 .ptr .align 1 _Z9addKernelIdEvPT_S1_S1_m_param_2,
	.param .u64 _Z9addKernelIdEvPT_S1_S1_m_param_3
)
{
	.reg .pred 	%p<2>;
	.reg .b32 	%r<8>;
	.reg .b64 	%rd<13>;
	.reg .b64 	%fd<4>;

	ld.param.u64 	%rd2, [_Z9addKernelIdEvPT_S1_S1_m_param_0];
	ld.param.u64 	%rd3, [_Z9addKernelIdEvPT_S1_S1_m_param_1];
	ld.param.u64 	%rd4, [_Z9addKernelIdEvPT_S1_S1_m_param_2];
	ld.param.u64 	%rd5, [_Z9addKernelIdEvPT_S1_S1_m_param_3];
	mov.u32 	%r1, %ctaid.x;
	shl.b32 	%r2, %r1, 10;
	mov.u32 	%r3, %tid.y;
	shl.b32 	%r4, %r3, 5;
	mov.u32 	%r5, %tid.x;
	add.s32 	%r6, %r4, %r5;
	add.s32 	%r7, %r6, %r2;
	cvt.u64.u32 	%rd1, %r7;
	setp.le.u64 	%p1, %rd5, %rd1;
	@%p1 bra 	$L__BB1_2;
	cvta.to.global.u64 	%rd6, %rd2;
	cvta.to.global.u64 	%rd7, %rd3;
	cvta.to.global.u64 	%rd8, %rd4;
	shl.b64 	%rd9, %rd1, 3;
	add.s64 	%rd10, %rd6, %rd9;
	ld.global.f64 	%fd1, [%rd10];
	add.s64 	%rd11, %rd7, %rd9;
	ld.global.f64 	%fd2, [%rd11];
	add.f64 	%fd3, %fd1, %fd2;
	add.s64 	%rd12, %rd8, %rd9;
	st.global.f64 	[%rd12], %fd3;
$L__BB1_2:
	ret;

}
	// .globl	_Z9addKernelIsEvPT_S1_S1_m
.visible .entry _Z9addKernelIsEvPT_S1_S1_m(
	.param .u64 .ptr .align 1 _Z9addKernelIsEvPT_S1_S1_m_param_0,
	.param .u64 .ptr .align 1 _Z9addKernelIsEvPT_S1_S1_m_param_1,
	.param .u64 .ptr .align 1 _Z9addKernelIsEvPT_S1_S1_m_param_2,
	.param .u64 _Z9addKernelIsEvPT_S1_S1_m_param_3
)
{
	.reg .pred 	%p<2>;
	.reg .b16 	%rs<4>;
	.reg .b32 	%r<8>;
	.reg .b64 	%rd<13>;

	ld.param.u64 	%rd2, [_Z9addKernelIsEvPT_S1_S1_m_param_0];
	ld.param.u64 	%rd3, [_Z9addKernelIsEvPT_S1_S1_m_param_1];
	ld.param.u64 	%rd4, [_Z9addKernelIsEvPT_S1_S1_m_param_2];
	ld.param.u64 	%rd5, [_Z9addKernelIsEvPT_S1_S1_m_param_3];
	mov.u32 	%r1, %ctaid.x;
	shl.b32 	%r2, %r1, 10;
	mov.u32 	%r3, %tid.y;
	shl.b32 	%r4, %r3, 5;
	mov.u32 	%r5, %tid.x;
	add.s32 	%r6, %r4, %r5;
	add.s32 	%r7, %r6, %r2;
	cvt.u64.u32 	%rd1, %r7;
	setp.le.u64 	%p1, %rd5, %rd1;
	@%p1 bra 	$L__BB2_2;
	cvta.to.global.u64 	%rd6, %rd2;
	cvta.to.global.u64 	%rd7, %rd3;
	cvta.to.global.u64 	%rd8, %rd4;
	shl.b64 	%rd9, %rd1, 1;
	add.s64 	%rd10, %rd6, %rd9;
	ld.global.u16 	%rs1, [%rd10];
	add.s64 	%rd11, %rd7, %rd9;
	ld.global.u16 	%rs2, [%rd11];
	add.s16 	%rs3, %rs2, %rs1;
	add.s64 	%rd12, %rd8, %rd9;
	st.global.u16 	[%rd12], %rs3;
$L__BB2_2:
	ret;

}
	// .globl	_Z9addKernelIcEvPT_S1_S1_m
.visible .entry _Z9addKernelIcEvPT_S1_S1_m(
	.param .u64 .ptr .align 1 _Z9addKernelIcEvPT_S1_S1_m_param_0,
	.param .u64 .ptr .align 1 _Z9addKernelIcEvPT_S1_S1_m_param_1,
	.param .u64 .ptr .align 1 _Z9addKernelIcEvPT_S1_S1_m_param_2,
	.param .u64 _Z9addKernelIcEvPT_S1_S1_m_param_3
)
{
	.reg .pred 	%p<2>;
	.reg .b16 	%rs<4>;
	.reg .b32 	%r<8>;
	.reg .b64 	%rd<12>;

	ld.param.u64 	%rd2, [_Z9addKernelIcEvPT_S1_S1_m_param_0];
	ld.param.u64 	%rd3, [_Z9addKernelIcEvPT_S1_S1_m_param_1];
	ld.param.u64 	%rd4, [_Z9addKernelIcEvPT_S1_S1_m_param_2];
	ld.param.u64 	%rd5, [_Z9addKernelIcEvPT_S1_S1_m_param_3];
	mov.u32 	%r1, %ctaid.x;
	shl.b32 	%r2, %r1, 10;
	mov.u32 	%r3, %tid.y;
	shl.b32 	%r4, %r3, 5;
	mov.u32 	%r5, %tid.x;
	add.s32 	%r6, %r4, %r5;
	add.s32 	%r7, %r6, %r2;
	cvt.u64.u32 	%rd1, %r7;
	setp.le.u64 	%p1, %rd5, %rd1;
	@%p1 bra 	$L__BB3_2;
	cvta.to.global.u64 	%rd6, %rd2;
	cvta.to.global.u64 	%rd7, %rd3;
	cvta.to.global.u64 	%rd8, %rd4;
	add.s64 	%rd9, %rd6, %rd1;
	ld.global.u8 	%rs1, [%rd9];
	add.s64 	%rd10, %rd7, %rd1;
	ld.global.u8 	%rs2, [%rd10];
	add.s16 	%rs3, %rs2, %rs1;
	add.s64 	%rd11, %rd8, %rd1;
	st.global.u8 	[%rd11], %rs3;
$L__BB3_2:
	ret;

}
	// .globl	_Z9addKernelIlEvPT_S1_S1_m
.visible .entry _Z9addKernelIlEvPT_S1_S1_m(
	.param .u64 .ptr .align 1 _Z9addKernelIlEvPT_S1_S1_m_param_0,
	.param .u64 .ptr .align 1 _Z9addKernelIlEvPT_S1_S1_m_param_1,
	.param .u64 .ptr .align 1 _Z9addKernelIlEvPT_S1_S1_m_param_2,
	.param .u64 _Z9addKernelIlEvPT_S1_S1_m_param_3
)
{
	.reg .pred 	%p<2>;
	.reg .b32 	%r<8>;
	.reg .b64 	%rd<16>;

	ld.param.u64 	%rd2, [_Z9addKernelIlEvPT_S1_S1_m_param_0];
	ld.param.u64 	%rd3, [_Z9addKernelIlEvPT_S1_S1_m_param_1];
	ld.param.u64 	%rd4, [_Z9addKernelIlEvPT_S1_S1_m_param_2];
	ld.param.u64 	%rd5, [_Z9addKernelIlEvPT_S1_S1_m_param_3];
	mov.u32 	%r1, %ctaid.x;
	shl.b32 	%r2, %r1, 10;
	mov.u32 	%r3, %tid.y;
	shl.b32 	%r4, %r3, 5;
	mov.u32 	%r5, %tid.x;
	add.s32 	%r6, %r4, %r5;
	add.s32 	%r7, %r6, %r2;
	cvt.u64.u32 	%rd1, %r7;
	setp.le.u64 	%p1, %rd5, %rd1;
	@%p1 bra 	$L__BB4_2;
	cvta.to.global.u64 	%rd6, %rd2;
	cvta.to.global.u64 	%rd7, %rd3;
	cvta.to.global.u64 	%rd8, %rd4;
	shl.b64 	%rd9, %rd1, 3;
	add.s64 	%rd10, %rd6, %rd9;
	ld.global.u64 	%rd11, [%rd10];
	add.s64 	%rd12, %rd7, %rd9;
	ld.global.u64 	%rd13, [%rd12];
	add.s64 	%rd14, %rd13, %rd11;
	add.s64 	%rd15, %rd8, %rd9;
	st.global.u64 	[%rd15], %rd14;
$L__BB4_2:
	ret;

}
	// .globl	_Z9addKernelIfEvPT_S1_S1_m
.visible .entry _Z9addKernelIfEvPT_S1_S1_m(
	.param .u64 .ptr .align 1 _Z9addKernelIfEvPT_S1_S1_m_param_0,
	.param .u64 .ptr .align 1 _Z9addKernelIfEvPT_S1_S1_m_param_1,
	.param .u64 .ptr .align 1 _Z9addKernelIfEvPT_S1_S1_m_param_2,
	.param .u64 _Z9addKernelIfEvPT_S1_S1_m_param_3
)
{
	.reg .pred 	%p<2>;
	.reg .b32 	%r<8>;
	.reg .b32 	%f<4>;
	.reg .b64 	%rd<13>;

	ld.param.u64 	%rd2, [_Z9addKernelIfEvPT_S1_S1_m_param_0];
	ld.param.u64 	%rd3, [_Z9addKernelIfEvPT_S1_S1_m_param_1];
	ld.param.u64 	%rd4, [_Z9addKernelIfEvPT_S1_S1_m_param_2];
	ld.param.u64 	%rd5, [_Z9addKernelIfEvPT_S1_S1_m_param_3];
	mov.u32 	%r1, %ctaid.x;
	shl.b32 	%r2, %r1, 10;
	mov.u32 	%r3, %tid.y;
	shl.b32 	%r4, %r3, 5;
	mov.u32 	%r5, %tid.x;
	add.s32 	%r6, %r4, %r5;
	add.s32 	%r7, %r6, %r2;
	cvt.u64.u32 	%rd1, %r7;
	setp.le.u64 	%p1, %rd5, %rd1;
	@%p1 bra 	$L__BB5_2;
	cvta.to.global.u64 	%rd6, %rd2;
	cvta.to.global.u64 	%rd7, %rd3;
	cvta.to.global.u64 	%rd8, %rd4;
	shl.b64 	%rd9, %rd1, 2;
	add.s64 	%rd10, %rd6, %rd9;
	ld.global.f32 	%f1, [%rd10];
	add.s64 	%rd11, %rd7, %rd9;
	ld.global.f32 	%f2, [%rd11];
	add.f32 	%f3, %f1, %f2;
	add.s64 	%rd12, %rd8, %rd9;
	st.global.f32 	[%rd12], %f3;
$L__BB5_2:
	ret;

}
	// .globl	_Z9dotKernelIiEvPT_S1_S1_mmm
.visible .entry _Z9dotKernelIiEvPT_S1_S1_mmm(
	.param .u64 .ptr .align 1 _Z9dotKernelIiEvPT_S1_S1_mmm_param_0,
	.param .u64 .ptr .align 1 _Z9dotKernelIiEvPT_S1_S1_mmm_param_1,
	.param .u64 .ptr .align 1 _Z9dotKernelIiEvPT_S1_S1_mmm_param_2,
	.param .u64 _Z9dotKernelIiEvPT_S1_S1_mmm_param_3,
	.param .u64 _Z9dotKernelIiEvPT_S1_S1_mmm_param_4,
	.param .u64 _Z9dotKernelIiEvPT_S1_S1_mmm_param_5
)
{
	.reg .pred 	%p<8>;
	.reg .b32 	%r<35>;
	.reg .b64 	%rd<68>;

	ld.param.u64 	%rd38, [_Z9dotKernelIiEvPT_S1_S1_mmm_param_0];
	ld.param.u64 	%rd39, [_Z9dotKernelIiEvPT_S1_S1_mmm_param_1];
	ld.param.u64 	%rd35, [_Z9dotKernelIiEvPT_S1_S1_mmm_param_2];
	ld.param.u64 	%rd36, [_Z9dotKernelIiEvPT_S1_S1_mmm_param_3];
	ld.param.u64 	%rd40, [_Z9dotKernelIiEvPT_S1_S1_mmm_param_4];
	ld.param.u64 	%rd37, [_Z9dotKernelIiEvPT_S1_S1_mmm_param_5];
	cvta.to.global.u64 	%rd1, %rd39;
	cvta.to.global.u64 	%rd2, %rd38;
	mov.u32 	%r7, %ctaid.x;
	shl.b32 	%r8, %r7, 10;
	mov.u32 	%r9, %tid.y;
	shl.b32 	%r10, %r9, 5;
	mov.u32 	%r11, %tid.x;
	add.s32 	%r12, %r10, %r11;
	add.s32 	%r13, %r12, %r8;
	cvt.u64.u32 	%rd3, %r13;
	mul.lo.s64 	%rd41, %rd37, %rd40;
	setp.le.u64 	%p1, %rd41, %rd3;
	@%p1 bra 	$L__BB6_10;
	and.b64  	%rd42, %rd37, -4294967296;
	setp.ne.s64 	%p2, %rd42, 0;
	@%p2 bra 	$L__BB6_3;
	cvt.u32.u64 	%r14, %rd37;
	cvt.u32.u64 	%r15, %rd3;
	div.u32 	%r16, %r15, %r14;
	mul.lo.s32 	%r17, %r16, %r14;
	sub.s32 	%r18, %r15, %r17;
	cvt.u64.u32 	%rd58, %r16;
	cvt.u64.u32 	%rd63, %r18;
	bra.uni 	$L__BB6_4;
$L__BB6_3:
	div.u64 	%rd58, %rd3, %rd37;
	mul.lo.s64 	%rd43, %rd58, %rd37;
	sub.s64 	%rd63, %rd3, %rd43;
$L__BB6_4:
	cvt.s64.s32 	%rd44, %rd58;
	mul.lo.s64 	%rd64, %rd44, %rd36;
	add.s64 	%rd11, %rd64, %rd36;
	setp.ge.u64 	%p3, %rd64, %rd11;
	@%p3 bra 	$L__BB6_10;
	cvta.to.global.u64 	%rd45, %rd35;
	shl.b64 	%rd46, %rd3, 2;
	add.s64 	%rd12, %rd45, %rd46;
	ld.global.u32 	%r33, [%rd12];
	and.b64  	%rd60, %rd36, 3;
	setp.eq.s64 	%p4, %rd60, 0;
	@%p4 bra 	$L__BB6_7;
$L__BB6_6:
	.pragma "nounroll";
	shl.b64 	%rd47, %rd64, 2;
	add.s64 	%rd48, %rd2, %rd47;
	ld.global.u32 	%r19, [%rd48];
	shl.b64 	%rd49, %rd63, 2;
	add.s64 	%rd50, %rd1, %rd49;
	ld.global.u32 	%r20, [%rd50];
	mad.lo.s32 	%r33, %r20, %r19, %r33;
	st.global.u32 	[%rd12], %r33;
	add.s64 	%rd63, %rd63, %rd37;
	add.s64 	%rd64, %rd64, 1;
	add.s64 	%rd60, %rd60, -1;
	setp.ne.s64 	%p5, %rd60, 0;
	@%p5 bra 	$L__BB6_6;
$L__BB6_7:
	add.s64 	%rd51, %rd36, -1;
	setp.lt.u64 	%p6, %rd51, 3;
	@%p6 bra 	$L__BB6_10;
	shl.b64 	%rd22, %rd37, 2;
	shl.b64 	%rd52, %rd63, 2;
	add.s64 	%rd67, %rd1, %rd52;
	shl.b64 	%rd24, %rd37, 4;
	shl.b64 	%rd25, %rd37, 3;
	mul.lo.s64 	%rd26, %rd37, 12;
	sub.s64 	%rd66, %rd11, %rd64;
	shl.b64 	%rd53, %rd64, 2;
	add.s64 	%rd54, %rd53, %rd2;
	add.s64 	%rd65, %rd54, 8;
$L__BB6_9:
	ld.global.u32 	%r21, [%rd65+-8];
	ld.global.u32 	%r22, [%rd67];
	mad.lo.s32 	%r23, %r22, %r21, %r33;
	st.global.u32 	[%rd12], %r23;
	ld.global.u32 	%r24, [%rd65+-4];
	add.s64 	%rd55, %rd67, %rd22;
	ld.global.u32 	%r25, [%rd55];
	mad.lo.s32 	%r26, %r25, %r24, %r23;
	st.global.u32 	[%rd12], %r26;
	ld.global.u32 	%r27, [%rd65];
	add.s64 	%rd56, %rd67, %rd25;
	ld.global.u32 	%r28, [%rd56];
	mad.lo.s32 	%r29, %r28, %r27, %r26;
	st.global.u32 	[%rd12], %r29;
	ld.global.u32 	%r30, [%rd65+4];
	add.s64 	%rd57, %rd67, %rd26;
	ld.global.u32 	%r31, [%rd57];
	mad.lo.s32 	%r33, %r31, %r30, %r29;
	st.global.u32 	[%rd12], %r33;
	add.s64 	%rd67, %rd67, %rd24;
	add.s64 	%rd66, %rd66, -4;
	add.s64 	%rd65, %rd65, 16;
	setp.ne.s64 	%p7, %rd66, 0;
	@%p7 bra 	$L__BB6_9;
$L__BB6_10:
	ret;

}
	// .globl	_Z9dotKernelIfEvPT_S1_S1_mmm
.visible .entry _Z9dotKernelIfEvPT_S1_S1_mmm(
	.param .u64 .ptr .align 1 _Z9dotKernelIfEvPT_S1_S1_mmm_param_0,
	.param .u64 .ptr .align 1 _Z9dotKernelIfEvPT_S1_S1_mmm_param_1,
	.param .u64 .ptr .align 1 _Z9dotKernelIfEvPT_S1_S1_mmm_param_2,
	.param .u64 _Z9dotKernelIfEvPT_S1_S1_mmm_param_3,
	.param .u64 _Z9dotKernelIfEvPT_S1_S1_mmm_param_4,
	.param .u64 _Z9dotKernelIfEvPT_S1_S1_mmm_param_5
)
{
	.reg .pred 	%p<8>;
	.reg .b32 	%r<13>;
	.reg .b32 	%f<23>;
	.reg .b64 	%rd<68>;

	ld.param.u64 	%rd38, [_Z9dotKernelIfEvPT_S1_S1_mmm_param_0];
	ld.param.u64 	%rd39, [_Z9dotKernelIfEvPT_S1_S1_mmm_param_1];
	ld.param.u64 	%rd35, [_Z9dotKernelIfEvPT_S1_S1_mmm_param_2];
	ld.param.u64 	%rd36, [_Z9dotKernelIfEvPT_S1_S1_mmm_param_3];
	ld.param.u64 	%rd40, [_Z9dotKernelIfEvPT_S1_S1_mmm_param_4];
	ld.param.u64 	%rd37, [_Z9dotKernelIfEvPT_S1_S1_mmm_param_5];
	cvta.to.global.u64 	%rd1, %rd39;
	cvta.to.global.u64 	%rd2, %rd38;
	mov.u32 	%r1, %ctaid.x;
	shl.b32 	%r2, %r1, 10;
	mov.u32 	%r3, %tid.y;
	shl.b32 	%r4, %r3, 5;
	mov.u32 	%r5, %tid.x;
	add.s32 	%r6, %r4, %r5;
	add.s32 	%r7, %r6, %r2;
	cvt.u64.u32 	%rd3, %r7;
	mul.lo.s64 	%rd41, %rd37, %rd40;
	setp.le.u64 	%p1, %rd41, %rd3;
	@%p1 bra 	$L__BB7_10;
	and.b64  	%rd42, %rd37, -4294967296;
	setp.ne.s64 	%p2, %rd42, 0;
	@%p2 bra 	$L__BB7_3;
	cvt.u32.u64 	%r8, %rd37;
	cvt.u32.u64 	%r9, %rd3;
	div.u32 	%r10, %r9, %r8;
	mul.lo.s32 	%r11, %r10, %r8;
	sub.s32 	%r12, %r9, %r11;
	cvt.u64.u32 	%rd58, %r10;
	cvt.u64.u32 	%rd63, %r12;
	bra.uni 	$L__BB7_4;
$L__BB7_3:
	div.u64 	%rd58, %rd3, %rd37;
	mul.lo.s64 	%rd43, %rd58, %rd37;
	sub.s64 	%rd63, %rd3, %rd43;
$L__BB7_4:
	cvt.s64.s32 	%rd44, %rd58;
	mul.lo.s64 	%rd64, %rd44, %rd36;
	add.s64 	%rd11, %rd64, %rd36;
	setp.ge.u64 	%p3, %rd64, %rd11;
	@%p3 bra 	$L__BB7_10;
	cvta.to.global.u64 	%rd45, %rd35;
	shl.b64 	%rd46, %rd3, 2;
	add.s64 	%rd12, %rd45, %rd46;
	ld.global.f32 	%f21, [%rd12];
	and.b64  	%rd60, %rd36, 3;
	setp.eq.s64 	%p4, %rd60, 0;
	@%p4 bra 	$L__BB7_7;
$L__BB7_6:
	.pragma "nounroll";
	shl.b64 	%rd47, %rd64, 2;
	add.s64 	%rd48, %rd2, %rd47;
	ld.global.f32 	%f7, [%rd48];
	shl.b64 	%rd49, %rd63, 2;
	add.s64 	%rd50, %rd1, %rd49;
	ld.global.f32 	%f8, [%rd50];
	fma.rn.f32 	%f21, %f7, %f8, %f21;
	st.global.f32 	[%rd12], %f21;
	add.s64 	%rd63, %rd63, %rd37;
	add.s64 	%rd64, %rd64, 1;
	add.s64 	%rd60, %rd60, -1;
	setp.ne.s64 	%p5, %rd60, 0;
	@%p5 bra 	$L__BB7_6;
$L__BB7_7:
	add.s64 	%rd51, %rd36, -1;
	setp.lt.u64 	%p6, %rd51, 3;
	@%p6 bra 	$L__BB7_10;
	shl.b64 	%rd22, %rd37, 2;
	shl.b64 	%rd52, %rd63, 2;
	add.s64 	%rd67, %rd1, %rd52;
	shl.b64 	%rd24, %rd37, 4;
	shl.b64 	%rd25, %rd37, 3;
	mul.lo.s64 	%rd26, %rd37, 12;
	sub.s64 	%rd66, %rd11, %rd64;
	shl.b64 	%rd53, %rd64, 2;
	add.s64 	%rd54, %rd53, %rd2;
	add.s64 	%rd65, %rd54, 8;
$L__BB7_9:
	ld.global.f32 	%f9, [%rd65+-8];
	ld.global.f32 	%f10, [%rd67];
	fma.rn.f32 	%f11, %f9, %f10, %f21;
	st.global.f32 	[%rd12], %f11;
	ld.global.f32 	%f12, [%rd65+-4];
	add.s64 	%rd55, %rd67, %rd22;
	ld.global.f32 	%f13, [%rd55];
	fma.rn.f32 	%f14, %f12, %f13, %f11;
	st.global.f32 	[%rd12], %f14;
	ld.global.f32 	%f15, [%rd65];
	add.s64 	%rd56, %rd67, %rd25;
	ld.global.f32 	%f16, [%rd56];
	fma.rn.f32 	%f17, %f15, %f16, %f14;
	st.global.f32 	[%rd12], %f17;
	ld.global.f32 	%f18, [%rd65+4];
	add.s64 	%rd57, %rd67, %rd26;
	ld.global.f32 	%f19, [%rd57];
	fma.rn.f32 	%f21, %f18, %f19, %f17;
	st.global.f32 	[%rd12], %f21;
	add.s64 	%rd67, %rd67, %rd24;
	add.s64 	%rd66, %rd66, -4;
	add.s64 	%rd65, %rd65, 16;
	setp.ne.s64 	%p7, %rd66, 0;
	@%p7 bra 	$L__BB7_9;
$L__BB7_10:
	ret;

}
	// .globl	_Z9dotKernelIcEvPT_S1_S1_mmm
.visible .entry _Z9dotKernelIcEvPT_S1_S1_mmm(
	.param .u64 .ptr .align 1 _Z9dotKernelIcEvPT_S1_S1_mmm_param_0,
	.param .u64 .ptr .align 1 _Z9dotKernelIcEvPT_S1_S1_mmm_param_1,
	.param .u64 .ptr .align 1 _Z9dotKernelIcEvPT_S1_S1_mmm_param_2,
	.param .u64 _Z9dotKernelIcEvPT_S1_S1_mmm_param_3,
	.param .u64 _Z9dotKernelIcEvPT_S1_S1_mmm_param_4,
	.param .u64 _Z9dotKernelIcEvPT_S1_S1_mmm_param_5
)
{
	.reg .pred 	%p<8>;
	.reg .b16 	%rs<23>;
	.reg .b32 	%r<13>;
	.reg .b64 	%rd<62>;

	ld.param.u64 	%rd37, [_Z9dotKernelIcEvPT_S1_S1_mmm_param_0];
	ld.param.u64 	%rd38, [_Z9dotKernelIcEvPT_S1_S1_mmm_param_1];
	ld.param.u64 	%rd34, [_Z9dotKernelIcEvPT_S1_S1_mmm_param_2];
	ld.param.u64 	%rd35, [_Z9dotKernelIcEvPT_S1_S1_mmm_param_3];
	ld.param.u64 	%rd39, [_Z9dotKernelIcEvPT_S1_S1_mmm_param_4];
	ld.param.u64 	%rd36, [_Z9dotKernelIcEvPT_S1_S1_mmm_param_5];
	cvta.to.global.u64 	%rd1, %rd38;
	cvta.to.global.u64 	%rd2, %rd37;
	mov.u32 	%r1, %ctaid.x;
	shl.b32 	%r2, %r1, 10;
	mov.u32 	%r3, %tid.y;
	shl.b32 	%r4, %r3, 5;
	mov.u32 	%r5, %tid.x;
	add.s32 	%r6, %r4, %r5;
	add.s32 	%r7, %r6, %r2;
	cvt.u64.u32 	%rd3, %r7;
	mul.lo.s64 	%rd40, %rd36, %rd39;
	setp.le.u64 	%p1, %rd40, %rd3;
	@%p1 bra 	$L__BB8_10;
	and.b64  	%rd41, %rd36, -4294967296;
	setp.ne.s64 	%p2, %rd41, 0;
	@%p2 bra 	$L__BB8_3;
	cvt.u32.u64 	%r8, %rd36;
	cvt.u32.u64 	%r9, %rd3;
	div.u32 	%r10, %r9, %r8;
	mul.lo.s32 	%r11, %r10, %r8;
	sub.s32 	%r12, %r9, %r11;
	cvt.u64.u32 	%rd52, %r10;
	cvt.u64.u32 	%rd57, %r12;
	bra.uni 	$L__BB8_4;
$L__BB8_3:
	div.u64 	%rd52, %rd3, %rd36;
	mul.lo.s64 	%rd42, %rd52, %rd36;
	sub.s64 	%rd57, %rd3, %rd42;
$L__BB8_4:
	cvt.s64.s32 	%rd43, %rd52;
	mul.lo.s64 	%rd58, %rd43, %rd35;
	add.s64 	%rd11, %rd58, %rd35;
	setp.ge.u64 	%p3, %rd58, %rd11;
	@%p3 bra 	$L__BB8_10;
	cvta.to.global.u64 	%rd44, %rd34;
	add.s64 	%rd12, %rd44, %rd3;
	ld.global.u8 	%rs21, [%rd12];
	and.b64  	%rd54, %rd35, 3;
	setp.eq.s64 	%p4, %rd54, 0;
	@%p4 bra 	$L__BB8_7;
$L__BB8_6:
	.pragma "nounroll";
	add.s64 	%rd45, %rd2, %rd58;
	ld.global.u8 	%rs7, [%rd45];
	add.s64 	%rd46, %rd1, %rd57;
	ld.global.u8 	%rs8, [%rd46];
	mad.lo.s16 	%rs21, %rs8, %rs7, %rs21;
	st.global.u8 	[%rd12], %rs21;
	add.s64 	%rd57, %rd57, %rd36;
	add.s64 	%rd58, %rd58, 1;
	add.s64 	%rd54, %rd54, -1;
	setp.ne.s64 	%p5, %rd54, 0;
	@%p5 bra 	$L__BB8_6;
$L__BB8_7:
	add.s64 	%rd47, %rd35, -1;
	setp.lt.u64 	%p6, %rd47, 3;
	@%p6 bra 	$L__BB8_10;
	add.s64 	%rd61, %rd1, %rd57;
	shl.b64 	%rd23, %rd36, 2;
	shl.b64 	%rd24, %rd36, 1;
	mul.lo.s64 	%rd25, %rd36, 3;
	sub.s64 	%rd60, %rd11, %rd58;
	add.s64 	%rd48, %rd58, %rd2;
	add.s64 	%rd59, %rd48, 3;
$L__BB8_9:
	ld.global.u8 	%rs9, [%rd59+-3];
	ld.global.u8 	%rs10, [%rd61];
	mad.lo.s16 	%rs11, %rs10, %rs9, %rs21;
	st.global.u8 	[%rd12], %rs11;
	ld.global.u8 	%rs12, [%rd59+-2];
	add.s64 	%rd49, %rd61, %rd36;
	ld.global.u8 	%rs13, [%rd49];
	mad.lo.s16 	%rs14, %rs13, %rs12, %rs11;
	st.global.u8 	[%rd12], %rs14;
	ld.global.u8 	%rs15, [%rd59+-1];
	add.s64 	%rd50, %rd61, %rd24;
	ld.global.u8 	%rs16, [%rd50];
	mad.lo.s16 	%rs17, %rs16, %rs15, %rs14;
	st.global.u8 	[%rd12], %rs17;
	ld.global.u8 	%rs18, [%rd59];
	add.s64 	%rd51, %rd61, %rd25;
	ld.global.u8 	%rs19, [%rd51];
	mad.lo.s16 	%rs21, %rs19, %rs18, %rs17;
	st.global.u8 	[%rd12], %rs21;
	add.s64 	%rd61, %rd61, %rd23;
	add.s64 	%rd60, %rd60, -4;
	add.s64 	%rd59, %rd59, 4;
	setp.ne.s64 	%p7, %rd60, 0;
	@%p7 bra 	$L__BB8_9;
$L__BB8_10:
	ret;

}
	// .globl	_Z9dotKernelIsEvPT_S1_S1_mmm
.visible .entry _Z9dotKernelIsEvPT_S1_S1_mmm(
	.param .u64 .ptr .align 1 _Z9dotKernelIsEvPT_S1_S1_mmm_param_0,
	.param .u64 .ptr .align 1 _Z9dotKernelIsEvPT_S1_S1_mmm_param_1,
	.param .u64 .ptr .align 1 _Z9dotKernelIsEvPT_S1_S1_mmm_param_2,
	.param .u64 _Z9dotKernelIsEvPT_S1_S1_mmm_param_3,
	.param .u64 _Z9dotKernelIsEvPT_S1_S1_mmm_param_4,
	.param .u64 _Z9dotKernelIsEvPT_S1_S1_mmm_param_5
)
{
	.reg .pred 	%p<8>;
	.reg .b16 	%rs<23>;
	.reg .b32 	%r<13>;
	.reg .b64 	%rd<68>;

	ld.param.u64 	%rd38, [_Z9dotKernelIsEvPT_S1_S1_mmm_param_0];
	ld.param.u64 	%rd39, [_Z9dotKernelIsEvPT_S1_S1_mmm_param_1];
	ld.param.u64 	%rd35, [_Z9dotKernelIsEvPT_S1_S1_mmm_param_2];
	ld.param.u64 	%rd36, [_Z9dotKernelIsEvPT_S1_S1_mmm_param_3];
	ld.param.u64 	%rd40, [_Z9dotKernelIsEvPT_S1_S1_mmm_param_4];
	ld.param.u64 	%rd37, [_Z9dotKernelIsEvPT_S1_S1_mmm_param_5];
	cvta.to.global.u64 	%rd1, %rd39;
	cvta.to.global.u64 	%rd2, %rd38;
	mov.u32 	%r1, %ctaid.x;
	shl.b32 	%r2, %r1, 10;
	mov.u32 	%r3, %tid.y;
	shl.b32 	%r4, %r3, 5;
	mov.u32 	%r5, %tid.x;
	add.s32 	%r6, %r4, %r5;
	add.s32 	%r7, %r6, %r2;
	cvt.u64.u32 	%rd3, %r7;
	mul.lo.s64 	%rd41, %rd37, %rd40;
	setp.le.u64 	%p1, %rd41, %rd3;
	@%p1 bra 	$L__BB9_10;
	and.b64  	%rd42, %rd37, -4294967296;
	setp.ne.s64 	%p2, %rd42, 0;
	@%p2 bra 	$L__BB9_3;
	cvt.u32.u64 	%r8, %rd37;
	cvt.u32.u64 	%r9, %rd3;
	div.u32 	%r10, %r9, %r8;
	mul.lo.s32 	%r11, %r10, %r8;
	sub.s32 	%r12, %r9, %r11;
	cvt.u64.u32 	%rd58, %r10;
	cvt.u64.u32 	%rd63, %r12;
	bra.uni 	$L__BB9_4;
$L__BB9_3:
	div.u64 	%rd58, %rd3, %rd37;
	mul.lo.s64 	%rd43, %rd58, %rd37;
	sub.s64 	%rd63, %rd3, %rd43;
$L__BB9_4:
	cvt.s64.s32 	%rd44, %rd58;
	mul.lo.s64 	%rd64, %rd44, %rd36;
	add.s64 	%rd11, %rd64, %rd36;
	setp.ge.u64 	%p3, %rd64, %rd11;
	@%p3 bra 	$L__BB9_10;
	cvta.to.global.u64 	%rd45, %rd35;
	shl.b64 	%rd46, %rd3, 1;
	add.s64 	%rd12, %rd45, %rd46;
	ld.global.u16 	%rs21, [%rd12];
	and.b64  	%rd60, %rd36, 3;
	setp.eq.s64 	%p4, %rd60, 0;
	@%p4 bra 	$L__BB9_7;
$L__BB9_6:
	.pragma "nounroll";
	shl.b64 	%rd47, %rd64, 1;
	add.s64 	%rd48, %rd2, %rd47;
	ld.global.u16 	%rs7, [%rd48];
	shl.b64 	%rd49, %rd63, 1;
	add.s64 	%rd50, %rd1, %rd49;
	ld.global.u16 	%rs8, [%rd50];
	mad.lo.s16 	%rs21, %rs8, %rs7, %rs21;
	st.global.u16 	[%rd12], %rs21;
	add.s64 	%rd63, %rd63, %rd37;
	add.s64 	%rd64, %rd64, 1;
	add.s64 	%rd60, %rd60, -1;
	setp.ne.s64 	%p5, %rd60, 0;
	@%p5 bra 	$L__BB9_6;
$L__BB9_7:
	add.s64 	%rd51, %rd36, -1;
	setp.lt.u64 	%p6, %rd51, 3;
	@%p6 bra 	$L__BB9_10;
	shl.b64 	%rd22, %rd37, 1;
	shl.b64 	%rd52, %rd63, 1;
	add.s64 	%rd67, %rd1, %rd52;
	shl.b64 	%rd24, %rd37, 3;
	shl.b64 	%rd25, %rd37, 2;
	mul.lo.s64 	%rd26, %rd37, 6;
	sub.s64 	%rd66, %rd11, %rd64;
	shl.b64 	%rd53, %rd64, 1;
	add.s64 	%rd54, %rd53, %rd2;
	add.s64 	%rd65, %rd54, 4;
$L__BB9_9:
	ld.global.u16 	%rs9, [%rd65+-4];
	ld.global.u16 	%rs10, [%rd67];
	mad.lo.s16 	%rs11, %rs10, %rs9, %rs21;
	st.global.u16 	[%rd12], %rs11;
	ld.global.u16 	%rs12, [%rd65+-2];
	add.s64 	%rd55, %rd67, %rd22;
	ld.global.u16 	%rs13, [%rd55];
	mad.lo.s16 	%rs14, %rs13, %rs12, %rs11;
	st.global.u16 	[%rd12], %rs14;
	ld.global.u16 	%rs15, [%rd65];
	add.s64 	%rd56, %rd67, %rd25;
	ld.global.u16 	%rs16, [%rd56];
	mad.lo.s16 	%rs17, %rs16, %rs15, %rs14;
	st.global.u16 	[%rd12], %rs17;
	ld.global.u16 	%rs18, [%rd65+2];
	add.s64 	%rd57, %rd67, %rd26;
	ld.global.u16 	%rs19, [%rd57];
	mad.lo.s16 	%rs21, %rs19, %rs18, %rs17;
	st.global.u16 	[%rd12], %rs21;
	add.s64 	%rd67, %rd67, %rd24;
	add.s64 	%rd66, %rd66, -4;
	add.s64 	%rd65, %rd65, 8;
	setp.ne.s64 	%p7, %rd66, 0;
	@%p7 bra 	$L__BB9_9;
$L__BB9_10:
	ret;

}
	// .globl	_Z9dotKernelIdEvPT_S1_S1_mmm
.visible .entry _Z9dotKernelIdEvPT_S1_S1_mmm(
	.param .u64 .ptr .align 1 _Z9dotKernelIdEvPT_S1_S1_mmm_param_0,
	.param .u64 .ptr .align 1 _Z9dotKernelIdEvPT_S1_S1_mmm_param_1,
	.param .u64 .ptr .align 1 _Z9dotKernelIdEvPT_S1_S1_mmm_param_2,
	.param .u64 _Z9dotKernelIdEvPT_S1_S1_mmm_param_3,
	.param .u64 _Z9dotKernelIdEvPT_S1_S1_mmm_param_4,
	.param .u64 _Z9dotKernelIdEvPT_S1_S1_mmm_param_5
)
{
	.reg .pred 	%p<8>;
	.reg .b32 	%r<13>;
	.reg .b64 	%rd<68>;
	.reg .b64 	%fd<23>;

	ld.param.u64 	%rd38, [_Z9dotKernelIdEvPT_S1_S1_mmm_param_0];
	ld.param.u64 	%rd39, [_Z9dotKernelIdEvPT_S1_S1_mmm_param_1];
	ld.param.u64 	%rd35, [_Z9dotKernelIdEvPT_S1_S1_mmm_param_2];
	ld.param.u64 	%rd36, [_Z9dotKernelIdEvPT_S1_S1_mmm_param_3];
	ld.param.u64 	%rd40, [_Z9dotKernelIdEvPT_S1_S1_mmm_param_4];
	ld.param.u64 	%rd37, [_Z9dotKernelIdEvPT_S1_S1_mmm_param_5];
	cvta.to.global.u64 	%rd1, %rd39;
	cvta.to.global.u64 	%rd2, %rd38;
	mov.u32 	%r1, %ctaid.x;
	shl.b32 	%r2, %r1, 10;
	mov.u32 	%r3, %tid.y;
	shl.b32 	%r4, %r3, 5;
	mov.u32 	%r5, %tid.x;
	add.s32 	%r6, %r4, %r5;
	add.s32 	%r7, %r6, %r2;
	cvt.u64.u32 	%rd3, %r7;
	mul.lo.s64 	%rd41, %rd37, %rd40;
	setp.le.u64 	%p1, %rd41, %rd3;
	@%p1 bra 	$L__BB10_10;
	and.b64  	%rd42, %rd37, -4294967296;
	setp.ne.s64 	%p2, %rd42, 0;
	@%p2 bra 	$L__BB10_3;
	cvt.u32.u64 	%r8, %rd37;
	cvt.u32.u64 	%r9, %rd3;
	div.u32 	%r10, %r9, %r8;
	mul.lo.s32 	%r11, %r10, %r8;
	sub.s32 	%r12, %r9, %r11;
	cvt.u64.u32 	%rd58, %r10;
	cvt.u64.u32 	%rd63, %r12;
	bra.uni 	$L__BB10_4;
$L__BB10_3:
	div.u64 	%rd58, %rd3, %rd37;
	mul.lo.s64 	%rd43, %rd58, %rd37;
	sub.s64 	%rd63, %rd3, %rd43;
$L__BB10_4:
	cvt.s64.s32 	%rd44, %rd58;
	mul.lo.s64 	%rd64, %rd44, %rd36;
	add.s64 	%rd11, %rd64, %rd36;
	setp.ge.u64 	%p3, %rd64, %rd11;
	@%p3 bra 	$L__BB10_10;
	cvta.to.global.u64 	%rd45, %rd35;
	shl.b64 	%rd46, %rd3, 3;
	add.s64 	%rd12, %rd45, %rd46;
	ld.global.f64 	%fd21, [%rd12];
	and.b64  	%rd60, %rd36, 3;
	setp.eq.s64 	%p4, %rd60, 0;
	@%p4 bra 	$L__BB10_7;
$L__BB10_6:
	.pragma "nounroll";
	shl.b64 	%rd47, %rd64, 3;
	add.s64 	%rd48, %rd2, %rd47;
	ld.global.f64 	%fd7, [%rd48];
	shl.b64 	%rd49, %rd63, 3;
	add.s64 	%rd50, %rd1, %rd49;
	ld.global.f64 	%fd8, [%rd50];
	fma.rn.f64 	%fd21, %fd7, %fd8, %fd21;
	st.global.f64 	[%rd12], %fd21;
	add.s64 	%rd63, %rd63, %rd37;
	add.s64 	%rd64, %rd64, 1;
	add.s64 	%rd60, %rd60, -1;
	setp.ne.s64 	%p5, %rd60, 0;
	@%p5 bra 	$L__BB10_6;
$L__BB10_7:
	add.s64 	%rd51, %rd36, -1;
	setp.lt.u64 	%p6, %rd51, 3;
	@%p6 bra 	$L__BB10_10;
	shl.b64 	%rd22, %rd37, 3;
	shl.b64 	%rd52, %rd63, 3;
	add.s64 	%rd67, %rd1, %rd52;
	shl.b64 	%rd24, %rd37, 5;
	shl.b64 	%rd25, %rd37, 4;
	mul.lo.s64 	%rd26, %rd37, 24;
	sub.s64 	%rd66, %rd11, %rd64;
	shl.b64 	%rd53, %rd64, 3;
	add.s64 	%rd54, %rd53, %rd2;
	add.s64 	%rd65, %rd54, 16;
$L__BB10_9:
	ld.global.f64 	%fd9, [%rd65+-16];
	ld.global.f64 	%fd10, [%rd67];
	fma.rn.f64 	%fd11, %fd9, %fd10, %fd21;
	st.global.f64 	[%rd12], %fd11;
	ld.global.f64 	%fd12, [%rd65+-8];
	add.s64 	%rd55, %rd67, %rd22;
	ld.global.f64 	%fd13, [%rd55];
	fma.rn.f64 	%fd14, %fd12, %fd13, %fd11;
	st.global.f64 	[%rd12], %fd14;
	ld.global.f64 	%fd15, [%rd65];
	add.s64 	%rd56, %rd67, %rd25;
	ld.global.f64 	%fd16, [%rd56];
	fma.rn.f64 	%fd17, %fd15, %fd16, %fd14;
	st.global.f64 	[%rd12], %fd17;
	ld.global.f64 	%fd18, [%rd65+8];
	add.s64 	%rd57, %rd67, %rd26;
	ld.global.f64 	%fd19, [%rd57];
	fma.rn.f64 	%fd21, %fd18, %fd19, %fd17;
	st.global.f64 	[%rd12], %fd21;
	add.s64 	%rd67, %rd67, %rd24;
	add.s64 	%rd66, %rd66, -4;
	add.s64 	%rd65, %rd65, 32;
	setp.ne.s64 	%p7, %rd66, 0;
	@%p7 bra 	$L__BB10_9;
$L__BB10_10:
	ret;

}
	// .globl	_Z9dotKernelIlEvPT_S1_S1_mmm
.visible .entry _Z9dotKernelIlEvPT_S1_S1_mmm(
	.param .u64 .ptr .align 1 _Z9dotKernelIlEvPT_S1_S1_mmm_param_0,
	.param .u64 .ptr .align 1 _Z9dotKernelIlEvPT_S1_S1_mmm_param_1,
	.param .u64 .ptr .align 1 _Z9dotKernelIlEvPT_S1_S1_mmm_param_2,
	.param .u64 _Z9dotKernelIlEvPT_S1_S1_mmm_param_3,
	.param .u64 _Z9dotKernelIlEvPT_S1_S1_mmm_param_4,
	.param .u64 _Z9dotKernelIlEvPT_S1_S1_mmm_param_5
)
{
	.reg .pred 	%p<8>;
	.reg .b32 	%r<13>;
	.reg .b64 	%rd<90>;

	ld.param.u64 	%rd44, [_Z9dotKernelIlEvPT_S1_S1_mmm_param_0];
	ld.param.u64 	%rd45, [_Z9dotKernelIlEvPT_S1_S1_mmm_param_1];
	ld.param.u64 	%rd41, [_Z9dotKernelIlEvPT_S1_S1_mmm_param_2];
	ld.param.u64 	%rd42, [_Z9dotKernelIlEvPT_S1_S1_mmm_param_3];
	ld.param.u64 	%rd46, [_Z9dotKernelIlEvPT_S1_S1_mmm_param_4];
	ld.param.u64 	%rd43, [_Z9dotKernelIlEvPT_S1_S1_mmm_param_5];
	cvta.to.global.u64 	%rd1, %rd45;
	cvta.to.global.u64 	%rd2, %rd44;
	mov.u32 	%r1, %ctaid.x;
	shl.b32 	%r2, %r1, 10;
	mov.u32 	%r3, %tid.y;
	shl.b32 	%r4, %r3, 5;
	mov.u32 	%r5, %tid.x;
	add.s32 	%r6, %r4, %r5;
	add.s32 	%r7, %r6, %r2;
	cvt.u64.u32 	%rd3, %r7;
	mul.lo.s64 	%rd47, %rd43, %rd46;
	setp.le.u64 	%p1, %rd47, %rd3;
	@%p1 bra 	$L__BB11_10;
	and.b64  	%rd48, %rd43, -4294967296;
	setp.ne.s64 	%p2, %rd48, 0;
	@%p2 bra 	$L__BB11_3;
	cvt.u32.u64 	%r8, %rd43;
	cvt.u32.u64 	%r9, %rd3;
	div.u32 	%r10, %r9, %r8;
	mul.lo.s32 	%r11, %r10, %r8;
	sub.s32 	%r12, %r9, %r11;
	cvt.u64.u32 	%rd77, %r10;
	cvt.u64.u32 	%rd84, %r12;
	bra.uni 	$L__BB11_4;
$L__BB11_3:
	div.u64 	%rd77, %rd3, %rd43;
	mul.lo.s64 	%rd49, %rd77, %rd43;
	sub.s64 	%rd84, %rd3, %rd49;
$L__BB11_4:
	cvt.s64.s32 	%rd50, %rd77;
	mul.lo.s64 	%rd85, %rd50, %rd42;
	add.s64 	%rd11, %rd85, %rd42;
	setp.ge.u64 	%p3, %rd85, %rd11;
	@%p3 bra 	$L__BB11_10;
	cvta.to.global.u64 	%rd51, %rd41;
	shl.b64 	%rd52, %rd3, 3;
	add.s64 	%rd12, %rd51, %rd52;
	ld.global.u64 	%rd83, [%rd12];
	and.b64  	%rd79, %rd42, 3;
	setp.eq.s64 	%p4, %rd79, 0;
	@%p4 bra 	$L__BB11_7;
$L__BB11_6:
	.pragma "nounroll";
	shl.b64 	%rd53, %rd85, 3;
	add.s64 	%rd54, %rd2, %rd53;
	ld.global.u64 	%rd55, [%rd54];
	shl.b64 	%rd56, %rd84, 3;
	add.s64 	%rd57, %rd1, %rd56;
	ld.global.u64 	%rd58, [%rd57];
	mad.lo.s64 	%rd83, %rd58, %rd55, %rd83;
	st.global.u64 	[%rd12], %rd83;
	add.s64 	%rd84, %rd84, %rd43;
	add.s64 	%rd85, %rd85, 1;
	add.s64 	%rd79, %rd79, -1;
	setp.ne.s64 	%p5, %rd79, 0;
	@%p5 bra 	$L__BB11_6;
$L__BB11_7:
	add.s64 	%rd59, %rd42, -1;
	setp.lt.u64 	%p6, %rd59, 3;
	@%p6 bra 	$L__BB11_10;
	shl.b64 	%rd26, %rd43, 3;
	shl.b64 	%rd60, %rd84, 3;
	add.s64 	%rd88, %rd1, %rd60;
	shl.b64 	%rd28, %rd43, 5;
	shl.b64 	%rd29, %rd43, 4;
	mul.lo.s64 	%rd30, %rd43, 24;
	sub.s64 	%rd87, %rd11, %rd85;
	shl.b64 	%rd61, %rd85, 3;
	add.s64 	%rd62, %rd61, %rd2;
	add.s64 	%rd86, %rd62, 16;
$L__BB11_9:
	ld.global.u64 	%rd63, [%rd86+-16];
	ld.global.u64 	%rd64, [%rd88];
	mad.lo.s64 	%rd65, %rd64, %rd63, %rd83;
	st.global.u64 	[%rd12], %rd65;
	ld.global.u64 	%rd66, [%rd86+-8];
	add.s64 	%rd67, %rd88, %rd26;
	ld.global.u64 	%rd68, [%rd67];
	mad.lo.s64 	%rd69, %rd68, %rd66, %rd65;
	st.global.u64 	[%rd12], %rd69;
	ld.global.u64 	%rd70, [%rd86];
	add.s64 	%rd71, %rd88, %rd29;
	ld.global.u64 	%rd72, [%rd71];
	mad.lo.s64 	%rd73, %rd72, %rd70, %rd69;
	st.global.u64 	[%rd12], %rd73;
	ld.global.u64 	%rd74, [%rd86+8];
	add.s64 	%rd75, %rd88, %rd30;
	ld.global.u64 	%rd76, [%rd75];
	mad.lo.s64 	%rd83, %rd76, %rd74, %rd73;
	st.global.u64 	[%rd12], %rd83;
	add.s64 	%rd88, %rd88, %rd28;
	add.s64 	%rd87, %rd87, -4;
	add.s64 	%rd86, %rd86, 32;
	setp.ne.s64 	%p7, %rd87, 0;
	@%p7 bra 	$L__BB11_9;
$L__BB11_10:
	ret;

}
	// .globl	_Z13transpoKernelIiEvPT_S1_mm
.visible .entry _Z13transpoKernelIiEvPT_S1_mm(
	.param .u64 .ptr .align 1 _Z13transpoKernelIiEvPT_S1_mm_param_0,
	.param .u64 .ptr .align 1 _Z13transpoKernelIiEvPT_S1_mm_param_1,
	.param .u64 _Z13transpoKernelIiEvPT_S1_mm_param_2,
	.param .u64 _Z13transpoKernelIiEvPT_S1_mm_param_3
)
{
	.reg .pred 	%p<3>;
	.reg .b32 	%r<15>;
	.reg .b64 	%rd<24>;

	ld.param.u64 	%rd8, [_Z13transpoKernelIiEvPT_S1_mm_param_0];
	ld.param.u64 	%rd9, [_Z13transpoKernelIiEvPT_S1_mm_param_1];
	ld.param.u64 	%rd10, [_Z13transpoKernelIiEvPT_S1_mm_param_2];
	ld.param.u64 	%rd11, [_Z13transpoKernelIiEvPT_S1_mm_param_3];
	mov.u32 	%r1, %ctaid.x;
	shl.b32 	%r2, %r1, 10;
	mov.u32 	%r3, %tid.y;
	shl.b32 	%r4, %r3, 5;
	mov.u32 	%r5, %tid.x;
	add.s32 	%r6, %r4, %r5;
	add.s32 	%r7, %r6, %r2;
	cvt.u64.u32 	%rd1, %r7;
	and.b64  	%rd12, %rd11, -4294967296;
	setp.ne.s64 	%p1, %rd12, 0;
	@%p1 bra 	$L__BB12_2;
	cvt.u32.u64 	%r8, %rd11;
	cvt.u32.u64 	%r9, %rd1;
	div.u32 	%r10, %r9, %r8;
	cvt.u64.u32 	%rd22, %r10;
	bra.uni 	$L__BB12_3;
$L__BB12_2:
	div.u64 	%rd22, %rd1, %rd11;
$L__BB12_3:
	and.b64  	%rd13, %rd10, -4294967296;
	setp.ne.s64 	%p2, %rd13, 0;
	@%p2 bra 	$L__BB12_5;
	cvt.u32.u64 	%r11, %rd10;
	cvt.u32.u64 	%r12, %rd1;
	rem.u32 	%r13, %r12, %r11;
	cvt.u64.u32 	%rd23, %r13;
	bra.uni 	$L__BB12_6;
$L__BB12_5:
	rem.u64 	%rd23, %rd1, %rd10;
$L__BB12_6:
	mad.lo.s64 	%rd14, %rd23, %rd11, %rd22;
	cvta.to.global.u64 	%rd15, %rd8;
	shl.b64 	%rd16, %rd14, 2;
	add.s64 	%rd17, %rd15, %rd16;
	ld.global.u32 	%r14, [%rd17];
	mad.lo.s64 	%rd18, %rd22, %rd10, %rd23;
	cvta.to.global.u64 	%rd19, %rd9;
	shl.b64 	%rd20, %rd18, 2;
	add.s64 	%rd21, %rd19, %rd20;
	st.global.u32 	[%rd21], %r14;
	ret;

}


// ===== COMPILED SASS (sm_100) =====

	.target	sm_100

	.elftype	@"ET_EXEC"


//--------------------- .note.nv.tkinfo           --------------------------
	.section	.note.nv.tkinfo,"",@"SHT_NOTE"
	.sectionflags	@"SHF_NOTE_NV_TKINFO"
	.tkinfo
        /*0018*/ 	.word	0x00000002
        /*0030*/ 	.string	""
        /*0030*/ 	.string	"ptxas"
        /*0030*/ 	.string	"Cuda compilation tools, release 13.0, V13.0.88"
        /*0030*/ 	.string	"Build cuda_13.0.r13.0/compiler.36424714_0"
        /*0030*/ 	.string	"-arch sm_100 -m 64 "



//--------------------- .note.nv.cuinfo           --------------------------
	.section	.note.nv.cuinfo,"",@"SHT_NOTE"
	.sectionflags	@"SHF_NOTE_NV_CUINFO"
        /*0018*/ 	.short	0x0002
        /*001a*/ 	.short	0x0064
        /*001c*/ 	.short	0x0082
	.zero		2


//--------------------- .nv.info                  --------------------------
	.section	.nv.info,"",@"SHT_CUDA_INFO"
	.align	4


	//----- nvinfo : EIATTR_REGCOUNT
	.align		4
        /*0000*/ 	.byte	0x04, 0x2f
        /*0002*/ 	.short	(.L_1 - .L_0)
	.align		4
.L_0:
        /*0004*/ 	.word	index@(_Z9addKernelIiEvPT_S1_S1_m)
        /*0008*/ 	.word	0x0000000c


	//----- nvinfo : EIATTR_FRAME_SIZE
	.align		4
.L_1:
        /*000c*/ 	.byte	0x04, 0x11
        /*000e*/ 	.short	(.L_3 - .L_2)
	.align		4
.L_2:
        /*0010*/ 	.word	index@(_Z9addKernelIiEvPT_S1_S1_m)
        /*0014*/ 	.word	0x00000000


	//----- nvinfo : EIATTR_REGCOUNT
	.align		4
.L_3:
        /*0018*/ 	.byte	0x04, 0x2f
        /*001a*/ 	.short	(.L_5 - .L_4)
	.align		4
.L_4:
        /*001c*/ 	.word	index@(_Z9addKernelIdEvPT_S1_S1_m)
        /*0020*/ 	.word	0x0000000c


	//----- nvinfo : EIATTR_FRAME_SIZE
	.align		4
.L_5:
        /*0024*/ 	.byte	0x04, 0x11
        /*0026*/ 	.short	(.L_7 - .L_6)
	.align		4
.L_6:
        /*0028*/ 	.word	index@(_Z9addKernelIdEvPT_S1_S1_m)
        /*002c*/ 	.word	0x00000000


	//----- nvinfo : EIATTR_REGCOUNT
	.align		4
.L_7:
        /*0030*/ 	.byte	0x04, 0x2f
        /*0032*/ 	.short	(.L_9 - .L_8)
	.align		4
.L_8:
        /*0034*/ 	.word	index@(_Z9addKernelIsEvPT_S1_S1_m)
        /*0038*/ 	.word	0x0000000c


	//----- nvinfo : EIATTR_FRAME_SIZE
	.align		4
.L_9:
        /*003c*/ 	.byte	0x04, 0x11
        /*003e*/ 	.short	(.L_11 - .L_10)
	.align		4
.L_10:
        /*0040*/ 	.word	index@(_Z9addKernelIsEvPT_S1_S1_m)
        /*0044*/ 	.word	0x00000000


	//----- nvinfo : EIATTR_REGCOUNT
	.align		4
.L_11:
        /*0048*/ 	.byte	0x04, 0x2f
        /*004a*/ 	.short	(.L_13 - .L_12)
	.align		4
.L_12:
        /*004c*/ 	.word	index@(_Z9addKernelIcEvPT_S1_S1_m)
        /*0050*/ 	.word	0x0000000c


	//----- nvinfo : EIATTR_FRAME_SIZE
	.align		4
.L_13:
        /*0054*/ 	.byte	0x04, 0x11
        /*0056*/ 	.short	(.L_15 - .L_14)
	.align		4
.L_14:
        /*0058*/ 	.word	index@(_Z9addKernelIcEvPT_S1_S1_m)
        /*005c*/ 	.word	0x00000000


	//----- nvinfo : EIATTR_REGCOUNT
	.align		4
.L_15:
        /*0060*/ 	.byte	0x04, 0x2f
        /*0062*/ 	.short	(.L_17 - .L_16)
	.align		4
.L_16:
        /*0064*/ 	.word	index@(_Z9addKernelIlEvPT_S1_S1_m)
        /*0068*/ 	.word	0x0000000c


	//----- nvinfo : EIATTR_FRAME_SIZE
	.align		4
.L_17:
        /*006c*/ 	.byte	0x04, 0x11
        /*006e*/ 	.short	(.L_19 - .L_18)
	.align		4
.L_18:
        /*0070*/ 	.word	index@(_Z9addKernelIlEvPT_S1_S1_m)
        /*0074*/ 	.word	0x00000000


	//----- nvinfo : EIATTR_REGCOUNT
	.align		4
.L_19:
        /*0078*/ 	.byte	0x04, 0x2f
        /*007a*/ 	.short	(.L_21 - .L_20)
	.align		4
.L_20:
        /*007c*/ 	.word	index@(_Z9addKernelIfEvPT_S1_S1_m)
        /*0080*/ 	.word	0x0000000c


	//----- nvinfo : EIATTR_FRAME_SIZE
	.align		4
.L_21:
        /*0084*/ 	.byte	0x04, 0x11
        /*0086*/ 	.short	(.L_23 - .L_22)
	.align		4
.L_22:
        /*0088*/ 	.word	index@(_Z9addKernelIfEvPT_S1_S1_m)
        /*008c*/ 	.word	0x00000000


	//----- nvinfo : EIATTR_REGCOUNT
	.align		4
.L_23:
        /*0090*/ 	.byte	0x04, 0x2f
        /*0092*/ 	.short	(.L_25 - .L_24)
	.align		4
.L_24:
        /*0094*/ 	.word	index@(_Z9dotKernelIiEvPT_S1_S1_mmm)
        /*0098*/ 	.word	0x0000001e


	//----- nvinfo : EIATTR_FRAME_SIZE
	.align		4
.L_25:
        /*009c*/ 	.byte	0x04, 0x11
        /*009e*/ 	.short	(.L_27 - .L_26)
	.align		4
.L_26:
        /*00a0*/ 	.word	index@($__internal_7_$__cuda_sm20_div_u64)
        /*00a4*/ 	.word	0x00000000


	//----- nvinfo : EIATTR_FRAME_SIZE
	.align		4
.L_27:
        /*00a8*/ 	.byte	0x04, 0x11
        /*00aa*/ 	.short	(.L_29 - .L_28)
	.align		4
.L_28:
        /*00ac*/ 	.word	index@(_Z9dotKernelIiEvPT_S1_S1_mmm)
        /*00b0*/ 	.word	0x00000000


	//----- nvinfo : EIATTR_REGCOUNT
	.align		4
.L_29:
        /*00b4*/ 	.byte	0x04, 0x2f
        /*00b6*/ 	.short	(.L_31 - .L_30)
	.align		4
.L_30:
        /*00b8*/ 	.word	index@(_Z9dotKernelIfEvPT_S1_S1_mmm)
        /*00bc*/ 	.word	0x0000001e


	//----- nvinfo : EIATTR_FRAME_SIZE
	.align		4
.L_31:
        /*00c0*/ 	.byte	0x04, 0x11
        /*00c2*/ 	.short	(.L_33 - .L_32)
	.align		4
.L_32:
        /*00c4*/ 	.word	index@($__internal_6_$__cuda_sm20_div_u64)
        /*00c8*/ 	.word	0x00000000


	//----- nvinfo : EIATTR_FRAME_SIZE
	.align		4
.L_33:
        /*00cc*/ 	.byte	0x04, 0x11
        /*00ce*/ 	.short	(.L_35 - .L_34)
	.align		4
.L_34:
        /*00d0*/ 	.word	index@(_Z9dotKernelIfEvPT_S1_S1_mmm)
        /*00d4*/ 	.word	0x00000000


	//----- nvinfo : EIATTR_REGCOUNT
	.align		4
.L_35:
        /*00d8*/ 	.byte	0x04, 0x2f
        /*00da*/ 	.short	(.L_37 - .L_36)
	.align		4
.L_36:
        /*00dc*/ 	.word	index@(_Z9dotKernelIcEvPT_S1_S1_mmm)
        /*00e0*/ 	.word	0x0000001a


	//----- nvinfo : EIATTR_FRAME_SIZE
	.align		4
.L_37:
        /*00e4*/ 	.byte	0x04, 0x11
        /*00e6*/ 	.short	(.L_39 - .L_38)
	.align		4
.L_38:
        /*00e8*/ 	.word	index@($__internal_5_$__cuda_sm20_div_u64)
        /*00ec*/ 	.word	0x00000000


	//----- nvinfo : EIATTR_FRAME_SIZE
	.align		4
.L_39:
        /*00f0*/ 	.byte	0x04, 0x11
        /*00f2*/ 	.short	(.L_41 - .L_40)
	.align		4
.L_40:
        /*00f4*/ 	.word	index@(_Z9dotKernelIcEvPT_S1_S1_mmm)
        /*00f8*/ 	.word	0x00000000


	//----- nvinfo : EIATTR_REGCOUNT
	.align		4
.L_41:
        /*00fc*/ 	.byte	0x04, 0x2f
        /*00fe*/ 	.short	(.L_43 - .L_42)
	.align		4
.L_42:
        /*0100*/ 	.word	index@(_Z9dotKernelIsEvPT_S1_S1_mmm)
        /*0104*/ 	.word	0x0000001c


	//----- nvinfo : EIATTR_FRAME_SIZE
	.align		4
.L_43:
        /*0108*/ 	.byte	0x04, 0x11
        /*010a*/ 	.short	(.L_45 - .L_44)
	.align		4
.L_44:
        /*010c*/ 	.word	index@($__internal_4_$__cuda_sm20_div_u64)
        /*0110*/ 	.word	0x00000000


	//----- nvinfo : EIATTR_FRAME_SIZE
	.align		4
.L_45:
        /*0114*/ 	.byte	0x04, 0x11
        /*0116*/ 	.short	(.L_47 - .L_46)
	.align		4
.L_46:
        /*0118*/ 	.word	index@(_Z9dotKernelIsEvPT_S1_S1_mmm)
        /*011c*/ 	.word	0x00000000


	//----- nvinfo : EIATTR_REGCOUNT
	.align		4
.L_47:
        /*0120*/ 	.byte	0x04, 0x2f
        /*0122*/ 	.short	(.L_49 - .L_48)
	.align		4
.L_48:
        /*0124*/ 	.word	index@(_Z9dotKernelIdEvPT_S1_S1_mmm)
        /*0128*/ 	.word	0x00000020


	//----- nvinfo : EIATTR_FRAME_SIZE
	.align		4
.L_49:
        /*012c*/ 	.byte	0x04, 0x11
        /*012e*/ 	.short	(.L_51 - .L_50)
	.align		4
.L_50:
        /*0130*/ 	.word	index@($__internal_3_$__cuda_sm20_div_u64)
        /*0134*/ 	.word	0x00000000


	//----- nvinfo : EIATTR_FRAME_SIZE
	.align		4
.L_51:
        /*0138*/ 	.byte	0x04, 0x11
        /*013a*/ 	.short	(.L_53 - .L_52)
	.align		4
.L_52:
        /*013c*/ 	.word	index@(_Z9dotKernelIdEvPT_S1_S1_mmm)
        /*0140*/ 	.word	0x00000000


	//----- nvinfo : EIATTR_REGCOUNT
	.align		4
.L_53:
        /*0144*/ 	.byte	0x04, 0x2f
        /*0146*/ 	.short	(.L_55 - .L_54)
	.align		4
.L_54:
        /*0148*/ 	.word	index@(_Z9dotKernelIlEvPT_S1_S1_mmm)
        /*014c*/ 	.word	0x0000001e


	//----- nvinfo : EIATTR_FRAME_SIZE
	.align		4
.L_55:
        /*0150*/ 	.byte	0x04, 0x11
        /*0152*/ 	.short	(.L_57 - .L_56)
	.align		4
.L_56:
        /*0154*/ 	.word	index@($__internal_2_$__cuda_sm20_div_u64)
        /*0158*/ 	.word	0x00000000


	//----- nvinfo : EIATTR_FRAME_SIZE
	.align		4
.L_57:
        /*015c*/ 	.byte	0x04, 0x11
        /*015e*/ 	.short	(.L_59 - .L_58)
	.align		4
.L_58:
        /*0160*/ 	.word	index@(_Z9dotKernelIlEvPT_S1_S1_mmm)
        /*0164*/ 	.word	0x00000000


	//----- nvinfo : EIATTR_REGCOUNT
	.align		4
.L_59:
        /*0168*/ 	.byte	0x04, 0x2f
        /*016a*/ 	.short	(.L_61 - .L_60)
	.align		4
.L_60:
        /*016c*/ 	.word	index@(_Z13transpoKernelIiEvPT_S1_mm)
        /*0170*/ 	.word	0x00000014


	//----- nvinfo : EIATTR_FRAME_SIZE
	.align		4
.L_61:
        /*0174*/ 	.byte	0x04, 0x11
        /*0176*/ 	.short	(.L_63 - .L_62)
	.align		4
.L_62:
        /*0178*/ 	.word	index@($__internal_1_$__cuda_sm20_rem_u64)
        /*017c*/ 	.word	0x00000000


	//----- nvinfo : EIATTR_FRAME_SIZE
	.align		4
.L_63:
        /*0180*/ 	.byte	0x04, 0x11
        /*0182*/ 	.short	(.L_65 - .L_64)
	.align		4
.L_64:
        /*0184*/ 	.word	index@($__internal_0_$__cuda_sm20_div_u64)
        /*0188*/ 	.word	0x00000000


	//----- nvinfo : EIATTR_FRAME_SIZE
	.align		4
.L_65:
        /*018c*/ 	.byte	0x04, 0x11
        /*018e*/ 	.short	(.L_67 - .L_66)
	.align		4
.L_66:
        /*0190*/ 	.word	index@(_Z13transpoKernelIiEvPT_S1_mm)
        /*0194*/ 	.word	0x00000000


	//----- nvinfo : EIATTR_MIN_STACK_SIZE
	.align		4
.L_67:
        /*0198*/ 	.byte	0x04, 0x12
        /*019a*/ 	.short	(.L_69 - .L_68)
	.align		4
.L_68:
        /*019c*/ 	.word	index@(_Z13transpoKernelIiEvPT_S1_mm)
        /*01a0*/ 	.word	0x00000000


	//----- nvinfo : EIATTR_MIN_STACK_SIZE
	.align		4
.L_69:
        /*01a4*/ 	.byte	0x04, 0x12
        /*01a6*/ 	.short	(.L_71 - .L_70)
	.align		4
.L_70:
        /*01a8*/ 	.word	index@(_Z9dotKernelIlEvPT_S1_S1_mmm)
        /*01ac*/ 	.word	0x00000000


	//----- nvinfo : EIATTR_MIN_STACK_SIZE
	.align		4
.L_71:
        /*01b0*/ 	.byte	0x04, 0x12
        /*01b2*/ 	.short	(.L_73 - .L_72)
	.align		4
.L_72:
        /*01b4*/ 	.word	index@(_Z9dotKernelIdEvPT_S1_S1_mmm)
        /*01b8*/ 	.word	0x00000000


	//----- nvinfo : EIATTR_MIN_STACK_SIZE
	.align		4
.L_73:
        /*01bc*/ 	.byte	0x04, 0x12
        /*01be*/ 	.short	(.L_75 - .L_74)
	.align		4
.L_74:
        /*01c0*/ 	.word	index@(_Z9dotKernelIsEvPT_S1_S1_mmm)
        /*01c4*/ 	.word	0x00000000


	//----- nvinfo : EIATTR_MIN_STACK_SIZE
	.align		4
.L_75:
        /*01c8*/ 	.byte	0x04, 0x12
        /*01ca*/ 	.short	(.L_77 - .L_76)
	.align		4
.L_76:
        /*01cc*/ 	.word	index@(_Z9dotKernelIcEvPT_S1_S1_mmm)
        /*01d0*/ 	.word	0x00000000


	//----- nvinfo : EIATTR_MIN_STACK_SIZE
	.align		4
.L_77:
        /*01d4*/ 	.byte	0x04, 0x12
        /*01d6*/ 	.short	(.L_79 - .L_78)
	.align		4
.L_78:
        /*01d8*/ 	.word	index@(_Z9dotKernelIfEvPT_S1_S1_mmm)
        /*01dc*/ 	.word	0x00000000


	//----- nvinfo : EIATTR_MIN_STACK_SIZE
	.align		4
.L_79:
        /*01e0*/ 	.byte	0x04, 0x12
        /*01e2*/ 	.short	(.L_81 - .L_80)
	.align		4
.L_80:
        /*01e4*/ 	.word	index@(_Z9dotKernelIiEvPT_S1_S1_mmm)
        /*01e8*/ 	.word	0x00000000


	//----- nvinfo : EIATTR_MIN_STACK_SIZE
	.align		4
.L_81:
        /*01ec*/ 	.byte	0x04, 0x12
        /*01ee*/ 	.short	(.L_83 - .L_82)
	.align		4
.L_82:
        /*01f0*/ 	.word	index@(_Z9addKernelIfEvPT_S1_S1_m)
        /*01f4*/ 	.word	0x00000000


	//----- nvinfo : EIATTR_MIN_STACK_SIZE
	.align		4
.L_83:
        /*01f8*/ 	.byte	0x04, 0x12
        /*01fa*/ 	.short	(.L_85 - .L_84)
	.align		4
.L_84:
        /*01fc*/ 	.word	index@(_Z9addKernelIlEvPT_S1_S1_m)
        /*0200*/ 	.word	0x00000000


	//----- nvinfo : EIATTR_MIN_STACK_SIZE
	.align		4
.L_85:
        /*0204*/ 	.byte	0x04, 0x12
        /*0206*/ 	.short	(.L_87 - .L_86)
	.align		4
.L_86:
        /*0208*/ 	.word	index@(_Z9addKernelIcEvPT_S1_S1_m)
        /*020c*/ 	.word	0x00000000


	//----- nvinfo : EIATTR_MIN_STACK_SIZE
	.align		4
.L_87:
        /*0210*/ 	.byte	0x04, 0x12
        /*0212*/ 	.short	(.L_89 - .L_88)
	.align		4
.L_88:
        /*0214*/ 	.word	index@(_Z9addKernelIsEvPT_S1_S1_m)
        /*0218*/ 	.word	0x00000000


	//----- nvinfo : EIATTR_MIN_STACK_SIZE
	.align		4
.L_89:
        /*021c*/ 	.byte	0x04, 0x12
        /*021e*/ 	.short	(.L_91 - .L_90)
	.align		4
.L_90:
        /*0220*/ 	.word	index@(_Z9addKernelIdEvPT_S1_S1_m)
        /*0224*/ 	.word	0x00000000


	//----- nvinfo : EIATTR_MIN_STACK_SIZE
	.align		4
.L_91:
        /*0228*/ 	.byte	0x04, 0x12
        /*022a*/ 	.short	(.L_93 - .L_92)
	.align		4
.L_92:
        /*022c*/ 	.word	index@(_Z9addKernelIiEvPT_S1_S1_m)
        /*0230*/ 	.word	0x00000000
.L_93:


//--------------------- .nv.compat                --------------------------
	.section	.nv.compat,"",@"SHT_CUDA_COMPAT_INFO"
	.align	4
        /*0000*/ 	.byte	0x02, 0x09, 0x00, 0x00, 0x02, 0x02, 0x01, 0x00, 0x02, 0x05, 0x05, 0x00, 0x03, 0x07, 0x01, 0x01
        /*0010*/ 	.byte	0x02, 0x03, 0x00, 0x00, 0x02, 0x06, 0x01, 0x00, 0x04, 0x0b, 0x08, 0x00, 0x01, 0x00, 0x00, 0x00
        /*0020*/ 	.byte	0x00, 0x00, 0x00, 0x00


//--------------------- .nv.info._Z13transpoKernelIiEvPT_S1_mm --------------------------
	.section	.nv.info._Z13transpoKernelIiEvPT_S1_mm,"",@"SHT_CUDA_INFO"
	.sectionflags	@""
	.align	4


	//----- nvinfo : EIATTR_CUDA_API_VERSION
	.align		4
        /*0000*/ 	.byte	0x04, 0x37
        /*0002*/ 	.short	(.L_95 - .L_94)
.L_94:
        /*0004*/ 	.word	0x00000082


	//----- nvinfo : EIATTR_KPARAM_INFO
	.align		4
.L_95:
        /*0008*/ 	.byte	0x04, 0x17
        /*000a*/ 	.short	(.L_97 - .L_96)
.L_96:
        /*000c*/ 	.word	0x00000000
        /*0010*/ 	.short	0x0003
        /*0012*/ 	.short	0x0018
        /*0014*/ 	.byte	0x00, 0xf0, 0x21, 0x00


	//----- nvinfo : EIATTR_KPARAM_INFO
	.align		4
.L_97:
        /*0018*/ 	.byte	0x04, 0x17
        /*001a*/ 	.short	(.L_99 - .L_98)
.L_98:
        /*001c*/ 	.word	0x00000000
        /*0020*/ 	.short	0x0002
        /*0022*/ 	.short	0x0010
        /*0024*/ 	.byte	0x00, 0xf0, 0x21, 0x00


	//----- nvinfo : EIATTR_KPARAM_INFO
	.align		4
.L_99:
        /*0028*/ 	.byte	0x04, 0x17
        /*002a*/ 	.short	(.L_101 - .L_100)
.L_100:
        /*002c*/ 	.word	0x00000000
        /*0030*/ 	.short	0x0001
        /*0032*/ 	.short	0x0008
        /*0034*/ 	.byte	0x00, 0xf5, 0x21, 0x00


	//----- nvinfo : EIATTR_KPARAM_INFO
	.align		4
.L_101:
        /*0038*/ 	.byte	0x04, 0x17
        /*003a*/ 	.short	(.L_103 - .L_102)
.L_102:
        /*003c*/ 	.word	0x00000000
        /*0040*/ 	.short	0x0000
        /*0042*/ 	.short	0x0000
        /*0044*/ 	.byte	0x00, 0xf5, 0x21, 0x00


	//----- nvinfo : EIATTR_SPARSE_MMA_MASK
	.align		4
.L_103:
        /*0048*/ 	.byte	0x03, 0x50
        /*004a*/ 	.short	0x0000


	//----- nvinfo : EIATTR_MAXREG_COUNT
	.align		4
        /*004c*/ 	.byte	0x03, 0x1b
        /*004e*/ 	.short	0x00ff


	//----- nvinfo : EIATTR_MERCURY_ISA_VERSION
	.align		4
        /*0050*/ 	.byte	0x03, 0x5f
        /*0052*/ 	.short	0x0101


	//----- nvinfo : EIATTR_VRC_CTA_INIT_COUNT
	.align		4
        /*0054*/ 	.byte	0x02, 0x4a
	.zero		1
	.zero		1


	//----- nvinfo : EIATTR_EXIT_INSTR_OFFSETS
	.align		4
        /*0058*/ 	.byte	0x04, 0x1c
        /*005a*/ 	.short	(.L_105 - .L_104)


	//   ....[0]....
.L_104:
        /*005c*/ 	.word	0x000004d0


	//----- nvinfo : EIATTR_CRS_STACK_SIZE
	.align		4
.L_105:
        /*0060*/ 	.byte	0x04, 0x1e
        /*0062*/ 	.short	(.L_107 - .L_106)
.L_106:
        /*0064*/ 	.word	0x00000000


	//----- nvinfo : EIATTR_CBANK_PARAM_SIZE
	.align		4
.L_107:
        /*0068*/ 	.byte	0x03, 0x19
        /*006a*/ 	.short	0x0020


	//----- nvinfo : EIATTR_PARAM_CBANK
	.align		4
        /*006c*/ 	.byte	0x04, 0x0a
        /*006e*/ 	.short	(.L_109 - .L_108)
	.align		4
.L_108:
        /*0070*/ 	.word	index@(.nv.constant0._Z13transpoKernelIiEvPT_S1_mm)
        /*0074*/ 	.short	0x0380
        /*0076*/ 	.short	0x0020


	//----- nvinfo : EIATTR_SW_WAR
	.align		4
.L_109:
        /*0078*/ 	.byte	0x04, 0x36
        /*007a*/ 	.short	(.L_111 - .L_110)
.L_110:
        /*007c*/ 	.word	0x00000008
.L_111:


//--------------------- .nv.info._Z9dotKernelIlEvPT_S1_S1_mmm --------------------------
	.section	.nv.info._Z9dotKernelIlEvPT_S1_S1_mmm,"",@"SHT_CUDA_INFO"
	.sectionflags	@""
	.align	4


	//----- nvinfo : EIATTR_CUDA_API_VERSION
	.align		4
        /*0000*/ 	.byte	0x04, 0x37
        /*0002*/ 	.short	(.L_113 - .L_112)
.L_112:
        /*0004*/ 	.word	0x00000082


	//----- nvinfo : EIATTR_KPARAM_INFO
	.align		4
.L_113:
        /*0008*/ 	.byte	0x04, 0x17
        /*000a*/ 	.short	(.L_115 - .L_114)
.L_114:
        /*000c*/ 	.word	0x00000000
        /*0010*/ 	.short	0x0005
        /*0012*/ 	.short	0x0028
        /*0014*/ 	.byte	0x00, 0xf0, 0x21, 0x00


	//----- nvinfo : EIATTR_KPARAM_INFO
	.align		4
.L_115:
        /*0018*/ 	.byte	0x04, 0x17
        /*001a*/ 	.short	(.L_117 - .L_116)
.L_116:
        /*001c*/ 	.word	0x00000000
        /*0020*/ 	.short	0x0004
        /*0022*/ 	.short	0x0020
        /*0024*/ 	.byte	0x00, 0xf0, 0x21, 0x00


	//----- nvinfo : EIATTR_KPARAM_INFO
	.align		4
.L_117:
        /*0028*/ 	.byte	0x04, 0x17
        /*002a*/ 	.short	(.L_119 - .L_118)
.L_118:
        /*002c*/ 	.word	0x00000000
        /*0030*/ 	.short	0x0003
        /*0032*/ 	.short	0x0018
        /*0034*/ 	.byte	0x00, 0xf0, 0x21, 0x00


	//----- nvinfo : EIATTR_KPARAM_INFO
	.align		4
.L_119:
        /*0038*/ 	.byte	0x04, 0x17
        /*003a*/ 	.short	(.L_121 - .L_120)
.L_120:
        /*003c*/ 	.word	0x00000000
        /*0040*/ 	.short	0x0002
        /*0042*/ 	.short	0x0010
        /*0044*/ 	.byte	0x00, 0xf5, 0x21, 0x00


	//----- nvinfo : EIATTR_KPARAM_INFO
	.align		4
.L_121:
        /*0048*/ 	.byte	0x04, 0x17
        /*004a*/ 	.short	(.L_123 - .L_122)
.L_122:
        /*004c*/ 	.word	0x00000000
        /*0050*/ 	.short	0x0001
        /*0052*/ 	.short	0x0008
        /*0054*/ 	.byte	0x00, 0xf5, 0x21, 0x00


	//----- nvinfo : EIATTR_KPARAM_INFO
	.align		4
.L_123:
        /*0058*/ 	.byte	0x04, 0x17
        /*005a*/ 	.short	(.L_125 - .L_124)
.L_124:
        /*005c*/ 	.word	0x00000000
        /*0060*/ 	.short	0x0000
        /*0062*/ 	.short	0x0000
        /*0064*/ 	.byte	0x00, 0xf5, 0x21, 0x00


	//----- nvinfo : EIATTR_SPARSE_MMA_MASK
	.align		4
.L_125:
        /*0068*/ 	.byte	0x03, 0x50
        /*006a*/ 	.short	0x0000


	//----- nvinfo : EIATTR_MAXREG_COUNT
	.align		4
        /*006c*/ 	.byte	0x03, 0x1b
        /*006e*/ 	.short	0x00ff


	//----- nvinfo : EIATTR_MERCURY_ISA_VERSION
	.align		4
        /*0070*/ 	.byte	0x03, 0x5f
        /*0072*/ 	.short	0x0101


	//----- nvinfo : EIATTR_VRC_CTA_INIT_COUNT
	.align		4
        /*0074*/ 	.byte	0x02, 0x4a
	.zero		1
	.zero		1


	//----- nvinfo : EIATTR_EXIT_INSTR_OFFSETS
	.align		4
        /*0078*/ 	.byte	0x04, 0x1c
        /*007a*/ 	.short	(.L_127 - .L_126)


	//   ....[0]....
.L_126:
        /*007c*/ 	.word	0x000000f0


	//   ....[1]....
        /*0080*/ 	.word	0x00000400


	//   ....[2]....
        /*0084*/ 	.word	0x00000660


	//   ....[3]....
        /*0088*/ 	.word	0x00000a20


	//----- nvinfo : EIATTR_CRS_STACK_SIZE
	.align		4
.L_127:
        /*008c*/ 	.byte	0x04, 0x1e
        /*008e*/ 	.short	(.L_129 - .L_128)
.L_128:
        /*0090*/ 	.word	0x00000000


	//----- nvinfo : EIATTR_CBANK_PARAM_SIZE
	.align		4
.L_129:
        /*0094*/ 	.byte	0x03, 0x19
        /*0096*/ 	.short	0x0030


	//----- nvinfo : EIATTR_PARAM_CBANK
	.align		4
        /*0098*/ 	.byte	0x04, 0x0a
        /*009a*/ 	.short	(.L_131 - .L_130)
	.align		4
.L_130:
        /*009c*/ 	.word	index@(.nv.constant0._Z9dotKernelIlEvPT_S1_S1_mmm)
        /*00a0*/ 	.short	0x0380
        /*00a2*/ 	.short	0x0030


	//----- nvinfo : EIATTR_SW_WAR
	.align		4
.L_131:
        /*00a4*/ 	.byte	0x04, 0x36
        /*00a6*/ 	.short	(.L_133 - .L_132)
.L_132:
        /*00a8*/ 	.word	0x00000008
.L_133:


//--------------------- .nv.info._Z9dotKernelIdEvPT_S1_S1_mmm --------------------------
	.section	.nv.info._Z9dotKernelIdEvPT_S1_S1_mmm,"",@"SHT_CUDA_INFO"
	.sectionflags	@""
	.align	4


	//----- nvinfo : EIATTR_CUDA_API_VERSION
	.align		4
        /*0000*/ 	.byte	0x04, 0x37
        /*0002*/ 	.short	(.L_135 - .L_134)
.L_134:
        /*0004*/ 	.word	0x00000082


	//----- nvinfo : EIATTR_KPARAM_INFO
	.align		4
.L_135:
        /*0008*/ 	.byte	0x04, 0x17
        /*000a*/ 	.short	(.L_137 - .L_136)
.L_136:
        /*000c*/ 	.word	0x00000000
        /*0010*/ 	.short	0x0005
        /*0012*/ 	.short	0x0028
        /*0014*/ 	.byte	0x00, 0xf0, 0x21, 0x00


	//----- nvinfo : EIATTR_KPARAM_INFO
	.align		4
.L_137:
        /*0018*/ 	.byte	0x04, 0x17
        /*001a*/ 	.short	(.L_139 - .L_138)
.L_138:
        /*001c*/ 	.word	0x00000000
        /*0020*/ 	.short	0x0004
        /*0022*/ 	.short	0x0020
        /*0024*/ 	.byte	0x00, 0xf0, 0x21, 0x00


	//----- nvinfo : EIATTR_KPARAM_INFO
	.align		4
.L_139:
        /*0028*/ 	.byte	0x04, 0x17
        /*002a*/ 	.short	(.L_141 - .L_140)
.L_140:
        /*002c*/ 	.word	0x00000000
        /*0030*/ 	.short	0x0003
        /*0032*/ 	.short	0x0018
        /*0034*/ 	.byte	0x00, 0xf0, 0x21, 0x00


	//----- nvinfo : EIATTR_KPARAM_INFO
	.align		4
.L_141:
        /*0038*/ 	.byte	0x04, 0x17
        /*003a*/ 	.short	(.L_143 - .L_142)
.L_142:
        /*003c*/ 	.word	0x00000000
        /*0040*/ 	.short	0x0002
        /*0042*/ 	.short	0x0010
        /*0044*/ 	.byte	0x00, 0xf5, 0x21, 0x00


	//----- nvinfo : EIATTR_KPARAM_INFO
	.align		4
.L_143:
        /*0048*/ 	.byte	0x04, 0x17
        /*004a*/ 	.short	(.L_145 - .L_144)
.L_144:
        /*004c*/ 	.word	0x00000000
        /*0050*/ 	.short	0x0001
        /*0052*/ 	.short	0x0008
        /*0054*/ 	.byte	0x00, 0xf5, 0x21, 0x00


	//----- nvinfo : EIATTR_KPARAM_INFO
	.align		4
.L_145:
        /*0058*/ 	.byte	0x04, 0x17
        /*005a*/ 	.short	(.L_147 - .L_146)
.L_146:
        /*005c*/ 	.word	0x00000000
        /*0060*/ 	.short	0x0000
        /*0062*/ 	.short	0x0000
        /*0064*/ 	.byte	0x00, 0xf5, 0x21, 0x00


	//----- nvinfo : EIATTR_SPARSE_MMA_MASK
	.align		4
.L_147:
        /*0068*/ 	.byte	0x03, 0x50
        /*006a*/ 	.short	0x0000


	//----- nvinfo : EIATTR_MAXREG_COUNT
	.align		4
        /*006c*/ 	.byte	0x03, 0x1b
        /*006e*/ 	.short	0x00ff


	//----- nvinfo : EIATTR_MERCURY_ISA_VERSION
	.align		4
        /*0070*/ 	.byte	0x03, 0x5f
        /*0072*/ 	.short	0x0101


	//----- nvinfo : EIATTR_VRC_CTA_INIT_COUNT
	.align		4
        /*0074*/ 	.byte	0x02, 0x4a
	.zero		1
	.zero		1


	//----- nvinfo : EIATTR_EXIT_INSTR_OFFSETS
	.align		4
        /*0078*/ 	.byte	0x04, 0x1c
        /*007a*/ 	.short	(.L_149 - .L_148)


	//   ....[0]....
.L_148:
        /*007c*/ 	.word	0x000000f0


	//   ....[1]....
        /*0080*/ 	.word	0x00000400


	//   ....[2]....
        /*0084*/ 	.word	0x00000610


	//   ....[3]....
        /*0088*/ 	.word	0x00000910


	//----- nvinfo : EIATTR_CRS_STACK_SIZE
	.align		4
.L_149:
        /*008c*/ 	.byte	0x04, 0x1e
        /*008e*/ 	.short	(.L_151 - .L_150)
.L_150:
        /*0090*/ 	.word	0x00000000


	//----- nvinfo : EIATTR_CBANK_PARAM_SIZE
	.align		4
.L_151:
        /*0094*/ 	.byte	0x03, 0x19
        /*0096*/ 	.short	0x0030


	//----- nvinfo : EIATTR_PARAM_CBANK
	.align		4
        /*0098*/ 	.byte	0x04, 0x0a
        /*009a*/ 	.short	(.L_153 - .L_152)
	.align		4
.L_152:
        /*009c*/ 	.word	index@(.nv.constant0._Z9dotKernelIdEvPT_S1_S1_mmm)
        /*00a0*/ 	.short	0x0380
        /*00a2*/ 	.short	0x0030


	//----- nvinfo : EIATTR_SW_WAR
	.align		4
.L_153:
        /*00a4*/ 	.byte	0x04, 0x36
        /*00a6*/ 	.short	(.L_155 - .L_154)
.L_154:
        /*00a8*/ 	.word	0x00000008
.L_155:


//--------------------- .nv.info._Z9dotKernelIsEvPT_S1_S1_mmm --------------------------
	.section	.nv.info._Z9dotKernelIsEvPT_S1_S1_mmm,"",@"SHT_CUDA_INFO"
	.sectionflags	@""
	.align	4


	//----- nvinfo : EIATTR_CUDA_API_VERSION
	.align		4
        /*0000*/ 	.byte	0x04, 0x37
        /*0002*/ 	.short	(.L_157 - .L_156)
.L_156:
        /*0004*/ 	.word	0x00000082


	//----- nvinfo : EIATTR_KPARAM_INFO
	.align		4
.L_157:
        /*0008*/ 	.byte	0x04, 0x17
        /*000a*/ 	.short	(.L_159 - .L_158)
.L_158:
        /*000c*/ 	.word	0x00000000
        /*0010*/ 	.short	0x0005
        /*0012*/ 	.short	0x0028
        /*0014*/ 	.byte	0x00, 0xf0, 0x21, 0x00


	//----- nvinfo : EIATTR_KPARAM_INFO
	.align		4
.L_159:
        /*0018*/ 	.byte	0x04, 0x17
        /*001a*/ 	.short	(.L_161 - .L_160)
.L_160:
        /*001c*/ 	.word	0x00000000
        /*0020*/ 	.short	0x0004
        /*0022*/ 	.short	0x0020
        /*0024*/ 	.byte	0x00, 0xf0, 0x21, 0x00


	//----- nvinfo : EIATTR_KPARAM_INFO
	.align		4
.L_161:
        /*0028*/ 	.byte	0x04, 0x17
        /*002a*/ 	.short	(.L_163 - .L_162)
.L_162:
        /*002c*/ 	.word	0x00000000
        /*0030*/ 	.short	0x0003
        /*0032*/ 	.short	0x0018
        /*0034*/ 	.byte	0x00, 0xf0, 0x21, 0x00


	//----- nvinfo : EIATTR_KPARAM_INFO
	.align		4
.L_163:
        /*0038*/ 	.byte	0x04, 0x17
        /*003a*/ 	.short	(.L_165 - .L_164)
.L_164:
        /*003c*/ 	.word	0x00000000
        /*0040*/ 	.short	0x0002
        /*0042*/ 	.short	0x0010
        /*0044*/ 	.byte	0x00, 0xf5, 0x21, 0x00


	//----- nvinfo : EIATTR_KPARAM_INFO
	.align		4
.L_165:
        /*0048*/ 	.byte	0x04, 0x17
        /*004a*/ 	.short	(.L_167 - .L_166)
.L_166:
        /*004c*/ 	.word	0x00000000
        /*0050*/ 	.short	0x0001
        /*0052*/ 	.short	0x0008
        /*0054*/ 	.byte	0x00, 0xf5, 0x21, 0x00


	//----- nvinfo : EIATTR_KPARAM_INFO
	.align		4
.L_167:
        /*0058*/ 	.byte	0x04, 0x17
        /*005a*/ 	.short	(.L_169 - .L_168)
.L_168:
        /*005c*/ 	.word	0x00000000
        /*0060*/ 	.short	0x0000
        /*0062*/ 	.short	0x0000
        /*0064*/ 	.byte	0x00, 0xf5, 0x21, 0x00


	//----- nvinfo : EIATTR_SPARSE_MMA_MASK
	.align		4
.L_169:
        /*0068*/ 	.byte	0x03, 0x50
        /*006a*/ 	.short	0x0000


	//----- nvinfo : EIATTR_MAXREG_COUNT
	.align		4
        /*006c*/ 	.byte	0x03, 0x1b
        /*006e*/ 	.short	0x00ff


	//----- nvinfo : EIATTR_MERCURY_ISA_VERSION
	.align		4
        /*0070*/ 	.byte	0x03, 0x5f
        /*0072*/ 	.short	0x0101


	//----- nvinfo : EIATTR_VRC_CTA_INIT_COUNT
	.align		4
        /*0074*/ 	.byte	0x02, 0x4a
	.zero		1
	.zero		1


	//----- nvinfo : EIATTR_EXIT_INSTR_OFFSETS
	.align		4
        /*0078*/ 	.byte	0x04, 0x1c
        /*007a*/ 	.short	(.L_171 - .L_170)


	//   ....[0]....
.L_170:
        /*007c*/ 	.word	0x000000f0


	//   ....[1]....
        /*0080*/ 	.word	0x00000400


	//   ....[2]....
        /*0084*/ 	.word	0x00000650


	//   ....[3]....
        /*0088*/ 	.word	0x00000a50


	//----- nvinfo : EIATTR_CRS_STACK_SIZE
	.align		4
.L_171:
        /*008c*/ 	.byte	0x04, 0x1e
        /*008e*/ 	.short	(.L_173 - .L_172)
.L_172:
        /*0090*/ 	.word	0x00000000


	//----- nvinfo : EIATTR_CBANK_PARAM_SIZE
	.align		4
.L_173:
        /*0094*/ 	.byte	0x03, 0x19
        /*0096*/ 	.short	0x0030


	//----- nvinfo : EIATTR_PARAM_CBANK
	.align		4
        /*0098*/ 	.byte	0x04, 0x0a
        /*009a*/ 	.short	(.L_175 - .L_174)
	.align		4
.L_174:
        /*009c*/ 	.word	index@(.nv.constant0._Z9dotKernelIsEvPT_S1_S1_mmm)
        /*00a0*/ 	.short	0x0380
        /*00a2*/ 	.short	0x0030


	//----- nvinfo : EIATTR_SW_WAR
	.align		4
.L_175:
        /*00a4*/ 	.byte	0x04, 0x36
        /*00a6*/ 	.short	(.L_177 - .L_176)
.L_176:
        /*00a8*/ 	.word	0x00000008
.L_177:


//--------------------- .nv.info._Z9dotKernelIcEvPT_S1_S1_mmm --------------------------
	.section	.nv.info._Z9dotKernelIcEvPT_S1_S1_mmm,"",@"SHT_CUDA_INFO"
	.sectionflags	@""
	.align	4


	//----- nvinfo : EIATTR_CUDA_API_VERSION
	.align		4
        /*0000*/ 	.byte	0x04, 0x37
        /*0002*/ 	.short	(.L_179 - .L_178)
.L_178:
        /*0004*/ 	.word	0x00000082


	//----- nvinfo : EIATTR_KPARAM_INFO
	.align		4
.L_179:
        /*0008*/ 	.byte	0x04, 0x17
        /*000a*/ 	.short	(.L_181 - .L_180)
.L_180:
        /*000c*/ 	.word	0x00000000
        /*0010*/ 	.short	0x0005
        /*0012*/ 	.short	0x0028
        /*0014*/ 	.byte	0x00, 0xf0, 0x21, 0x00


	//----- nvinfo : EIATTR_KPARAM_INFO
	.align		4
.L_181:
        /*0018*/ 	.byte	0x04, 0x17
        /*001a*/ 	.short	(.L_183 - .L_182)
.L_182:
        /*001c*/ 	.word	0x00000000
        /*0020*/ 	.short	0x0004
        /*0022*/ 	.short	0x0020
        /*0024*/ 	.byte	0x00, 0xf0, 0x21, 0x00


	//----- nvinfo : EIATTR_KPARAM_INFO
	.align		4
.L_183:
        /*0028*/ 	.byte	0x04, 0x17
        /*002a*/ 	.short	(.L_185 - .L_184)
.L_184:
        /*002c*/ 	.word	0x00000000
        /*0030*/ 	.short	0x0003
        /*0032*/ 	.short	0x0018
        /*0034*/ 	.byte	0x00, 0xf0, 0x21, 0x00


	//----- nvinfo : EIATTR_KPARAM_INFO
	.align		4
.L_185:
        /*0038*/ 	.byte	0x04, 0x17
        /*003a*/ 	.short	(.L_187 - .L_186)
.L_186:
        /*003c*/ 	.word	0x00000000
        /*0040*/ 	.short	0x0002
        /*0042*/ 	.short	0x0010
        /*0044*/ 	.byte	0x00, 0xf5, 0x21, 0x00


	//----- nvinfo : EIATTR_KPARAM_INFO
	.align		4
.L_187:
        /*0048*/ 	.byte	0x04, 0x17
        /*004a*/ 	.short	(.L_189 - .L_188)
.L_188:
        /*004c*/ 	.word	0x00000000
        /*0050*/ 	.short	0x0001
        /*0052*/ 	.short	0x0008
        /*0054*/ 	.byte	0x00, 0xf5, 0x21, 0x00


	//----- nvinfo : EIATTR_KPARAM_INFO
	.align		4
.L_189:
        /*0058*/ 	.byte	0x04, 0x17
        /*005a*/ 	.short	(.L_191 - .L_190)
.L_190:
        /*005c*/ 	.word	0x00000000
        /*0060*/ 	.short	0x0000
        /*0062*/ 	.short	0x0000
        /*0064*/ 	.byte	0x00, 0xf5, 0x21, 0x00


	//----- nvinfo : EIATTR_SPARSE_MMA_MASK
	.align		4
.L_191:
        /*0068*/ 	.byte	0x03, 0x50
        /*006a*/ 	.short	0x0000


	//----- nvinfo : EIATTR_MAXREG_COUNT
	.align		4
        /*006c*/ 	.byte	0x03, 0x1b
        /*006e*/ 	.short	0x00ff


	//----- nvinfo : EIATTR_MERCURY_ISA_VERSION
	.align		4
        /*0070*/ 	.byte	0x03, 0x5f
        /*0072*/ 	.short	0x0101


	//----- nvinfo : EIATTR_VRC_CTA_INIT_COUNT
	.align		4
        /*0074*/ 	.byte	0x02, 0x4a
	.zero		1
	.zero		1


	//----- nvinfo : EIATTR_EXIT_INSTR_OFFSETS
	.align		4
        /*0078*/ 	.byte	0x04, 0x1c
        /*007a*/ 	.short	(.L_193 - .L_192)


	//   ....[0]....
.L_192:
        /*007c*/ 	.word	0x000000f0


	//   ....[1]....
        /*0080*/ 	.word	0x000003c0


	//   ....[2]....
        /*0084*/ 	.word	0x000005f0


	//   ....[3]....
        /*0088*/ 	.word	0x00000920


	//----- nvinfo : EIATTR_CRS_STACK_SIZE
	.align		4
.L_193:
        /*008c*/ 	.byte	0x04, 0x1e
        /*008e*/ 	.short	(.L_195 - .L_194)
.L_194:
        /*0090*/ 	.word	0x00000000


	//----- nvinfo : EIATTR_CBANK_PARAM_SIZE
	.align		4
.L_195:
        /*0094*/ 	.byte	0x03, 0x19
        /*0096*/ 	.short	0x0030


	//----- nvinfo : EIATTR_PARAM_CBANK
	.align		4
        /*0098*/ 	.byte	0x04, 0x0a
        /*009a*/ 	.short	(.L_197 - .L_196)
	.align		4
.L_196:
        /*009c*/ 	.word	index@(.nv.constant0._Z9dotKernelIcEvPT_S1_S1_mmm)
        /*00a0*/ 	.short	0x0380
        /*00a2*/ 	.short	0x0030


	//----- nvinfo : EIATTR_SW_WAR
	.align		4
.L_197:
        /*00a4*/ 	.byte	0x04, 0x36
        /*00a6*/ 	.short	(.L_199 - .L_198)
.L_198:
        /*00a8*/ 	.word	0x00000008
.L_199:


//--------------------- .nv.info._Z9dotKernelIfEvPT_S1_S1_mmm --------------------------
	.section	.nv.info._Z9dotKernelIfEvPT_S1_S1_mmm,"",@"SHT_CUDA_INFO"
	.sectionflags	@""
	.align	4


	//----- nvinfo : EIATTR_CUDA_API_VERSION
	.align		4
        /*0000*/ 	.byte	0x04, 0x37
        /*0002*/ 	.short	(.L_201 - .L_200)
.L_200:
        /*0004*/ 	.word	0x00000082


	//----- nvinfo : EIATTR_KPARAM_INFO
	.align		4
.L_201:
        /*0008*/ 	.byte	0x04, 0x17
        /*000a*/ 	.short	(.L_203 - .L_202)
.L_202:
        /*000c*/ 	.word	0x00000000
        /*0010*/ 	.short	0x0005
        /*0012*/ 	.short	0x0028
        /*0014*/ 	.byte	0x00, 0xf0, 0x21, 0x00


	//----- nvinfo : EIATTR_KPARAM_INFO
	.align		4
.L_203:
        /*0018*/ 	.byte	0x04, 0x17
        /*001a*/ 	.short	(.L_205 - .L_204)
.L_204:
        /*001c*/ 	.word	0x00000000
        /*0020*/ 	.short	0x0004
        /*0022*/ 	.short	0x0020
        /*0024*/ 	.byte	0x00, 0xf0, 0x21, 0x00


	//----- nvinfo : EIATTR_KPARAM_INFO
	.align		4
.L_205:
        /*0028*/ 	.byte	0x04, 0x17
        /*002a*/ 	.short	(.L_207 - .L_206)
.L_206:
        /*002c*/ 	.word	0x00000000
        /*0030*/ 	.short	0x0003
        /*0032*/ 	.short	0x0018
        /*0034*/ 	.byte	0x00, 0xf0, 0x21, 0x00


	//----- nvinfo : EIATTR_KPARAM_INFO
	.align		4
.L_207:
        /*0038*/ 	.byte	0x04, 0x17
        /*003a*/ 	.short	(.L_209 - .L_208)
.L_208:
        /*003c*/ 	.word	0x00000000
        /*0040*/ 	.short	0x0002
        /*0042*/ 	.short	0x0010
        /*0044*/ 	.byte	0x00, 0xf5, 0x21, 0x00


	//----- nvinfo : EIATTR_KPARAM_INFO
	.align		4
.L_209:
        /*0048*/ 	.byte	0x04, 0x17
        /*004a*/ 	.short	(.L_211 - .L_210)
.L_210:
        /*004c*/ 	.word	0x00000000
        /*0050*/ 	.short	0x0001
        /*0052*/ 	.short	0x0008
        /*0054*/ 	.byte	0x00, 0xf5, 0x21, 0x00


	//----- nvinfo : EIATTR_KPARAM_INFO
	.align		4
.L_211:
        /*0058*/ 	.byte	0x04, 0x17
        /*005a*/ 	.short	(.L_213 - .L_212)
.L_212:
        /*005c*/ 	.word	0x00000000
        /*0060*/ 	.short	0x0000
        /*0062*/ 	.short	0x0000
        /*0064*/ 	.byte	0x00, 0xf5, 0x21, 0x00


	//----- nvinfo : EIATTR_SPARSE_MMA_MASK
	.align		4
.L_213:
        /*0068*/ 	.byte	0x03, 0x50
        /*006a*/ 	.short	0x0000


	//----- nvinfo : EIATTR_MAXREG_COUNT
	.align		4
        /*006c*/ 	.byte	0x03, 0x1b
        /*006e*/ 	.short	0x00ff


	//----- nvinfo : EIATTR_MERCURY_ISA_VERSION
	.align		4
        /*0070*/ 	.byte	0x03, 0x5f
        /*0072*/ 	.short	0x0101


	//----- nvinfo : EIATTR_VRC_CTA_INIT_COUNT
	.align		4
        /*0074*/ 	.byte	0x02, 0x4a
	.zero		1
	.zero		1


	//----- nvinfo : EIATTR_EXIT_INSTR_OFFSETS
	.align		4
        /*0078*/ 	.byte	0x04, 0x1c
        /*007a*/ 	.short	(.L_215 - .L_214)


	//   ....[0]....
.L_214:
        /*007c*/ 	.word	0x000000f0


	//   ....[1]....
        /*0080*/ 	.word	0x00000400


	//   ....[2]....
        /*0084*/ 	.word	0x00000630


	//   ....[3]....
        /*0088*/ 	.word	0x00000930


	//----- nvinfo : EIATTR_CRS_STACK_SIZE
	.align		4
.L_215:
        /*008c*/ 	.byte	0x04, 0x1e
        /*008e*/ 	.short	(.L_217 - .L_216)
.L_216:
        /*0090*/ 	.word	0x00000000


	//----- nvinfo : EIATTR_CBANK_PARAM_SIZE
	.align		4
.L_217:
        /*0094*/ 	.byte	0x03, 0x19
        /*0096*/ 	.short	0x0030


	//----- nvinfo : EIATTR_PARAM_CBANK
	.align		4
        /*0098*/ 	.byte	0x04, 0x0a
        /*009a*/ 	.short	(.L_219 - .L_218)
	.align		4
.L_218:
        /*009c*/ 	.word	index@(.nv.constant0._Z9dotKernelIfEvPT_S1_S1_mmm)
        /*00a0*/ 	.short	0x0380
        /*00a2*/ 	.short	0x0030


	//----- nvinfo : EIATTR_SW_WAR
	.align		4
.L_219:
        /*00a4*/ 	.byte	0x04, 0x36
        /*00a6*/ 	.short	(.L_221 - .L_220)
.L_220:
        /*00a8*/ 	.word	0x00000008
.L_221:


//--------------------- .nv.info._Z9dotKernelIiEvPT_S1_S1_mmm --------------------------
	.section	.nv.info._Z9dotKernelIiEvPT_S1_S1_mmm,"",@"SHT_CUDA_INFO"
	.sectionflags	@""
	.align	4


	//----- nvinfo : EIATTR_CUDA_API_VERSION
	.align		4
        /*0000*/ 	.byte	0x04, 0x37
        /*0002*/ 	.short	(.L_223 - .L_222)
.L_222:
        /*0004*/ 	.word	0x00000082


	//----- nvinfo : EIATTR_KPARAM_INFO
	.align		4
.L_223:
        /*0008*/ 	.byte	0x04, 0x17
        /*000a*/ 	.short	(.L_225 - .L_224)
.L_224:
        /*000c*/ 	.word	0x00000000
        /*0010*/ 	.short	0x0005
        /*0012*/ 	.short	0x0028
        /*0014*/ 	.byte	0x00, 0xf0, 0x21, 0x00


	//----- nvinfo : EIATTR_KPARAM_INFO
	.align		4
.L_225:
        /*0018*/ 	.byte	0x04, 0x17
        /*001a*/ 	.short	(.L_227 - .L_226)
.L_226:
        /*001c*/ 	.word	0x00000000
        /*0020*/ 	.short	0x0004
        /*0022*/ 	.short	0x0020
        /*0024*/ 	.byte	0x00, 0xf0, 0x21, 0x00


	//----- nvinfo : EIATTR_KPARAM_INFO
	.align		4
.L_227:
        /*0028*/ 	.byte	0x04, 0x17
        /*002a*/ 	.short	(.L_229 - .L_228)
.L_228:
        /*002c*/ 	.word	0x00000000
        /*0030*/ 	.short	0x0003
        /*0032*/ 	.short	0x0018
        /*0034*/ 	.byte	0x00, 0xf0, 0x21, 0x00


	//----- nvinfo : EIATTR_KPARAM_INFO
	.align		4
.L_229:
        /*0038*/ 	.byte	0x04, 0x17
        /*003a*/ 	.short	(.L_231 - .L_230)
.L_230:
        /*003c*/ 	.word	0x00000000
        /*0040*/ 	.short	0x0002
        /*0042*/ 	.short	0x0010
        /*0044*/ 	.byte	0x00, 0xf5, 0x21, 0x00


	//----- nvinfo : EIATTR_KPARAM_INFO
	.align		4
.L_231:
        /*0048*/ 	.byte	0x04, 0x17
        /*004a*/ 	.short	(.L_233 - .L_232)
.L_232:
        /*004c*/ 	.word	0x00000000
        /*0050*/ 	.short	0x0001
        /*0052*/ 	.short	0x0008
        /*0054*/ 	.byte	0x00, 0xf5, 0x21, 0x00


	//----- nvinfo : EIATTR_KPARAM_INFO
	.align		4
.L_233:
        /*0058*/ 	.byte	0x04, 0x17
        /*005a*/ 	.short	(.L_235 - .L_234)
.L_234:
        /*005c*/ 	.word	0x00000000
        /*0060*/ 	.short	0x0000
        /*0062*/ 	.short	0x0000
        /*0064*/ 	.byte	0x00, 0xf5, 0x21, 0x00


	//----- nvinfo : EIATTR_SPARSE_MMA_MASK
	.align		4
.L_235:
        /*0068*/ 	.byte	0x03, 0x50
        /*006a*/ 	.short	0x0000


	//----- nvinfo : EIATTR_MAXREG_COUNT
	.align		4
        /*006c*/ 	.byte	0x03, 0x1b
        /*006e*/ 	.short	0x00ff


	//----- nvinfo : EIATTR_MERCURY_ISA_VERSION
	.align		4
        /*0070*/ 	.byte	0x03, 0x5f
        /*0072*/ 	.short	0x0101


	//----- nvinfo : EIATTR_VRC_CTA_INIT_COUNT
	.align		4
        /*0074*/ 	.byte	0x02, 0x4a
	.zero		1
	.zero		1


	//----- nvinfo : EIATTR_EXIT_INSTR_OFFSETS
	.align		4
        /*0078*/ 	.byte	0x04, 0x1c
        /*007a*/ 	.short	(.L_237 - .L_236)


	//   ....[0]....
.L_236:
        /*007c*/ 	.word	0x000000f0


	//   ....[1]....
        /*0080*/ 	.word	0x00000400


	//   ....[2]....
        /*0084*/ 	.word	0x00000630


	//   ....[3]....
        /*0088*/ 	.word	0x00000930


	//----- nvinfo : EIATTR_CRS_STACK_SIZE
	.align		4
.L_237:
        /*008c*/ 	.byte	0x04, 0x1e
        /*008e*/ 	.short	(.L_239 - .L_238)
.L_238:
        /*0090*/ 	.word	0x00000000


	//----- nvinfo : EIATTR_CBANK_PARAM_SIZE
	.align		4
.L_239:
        /*0094*/ 	.byte	0x03, 0x19
        /*0096*/ 	.short	0x0030


	//----- nvinfo : EIATTR_PARAM_CBANK
	.align		4
        /*0098*/ 	.byte	0x04, 0x0a
        /*009a*/ 	.short	(.L_241 - .L_240)
	.align		4
.L_240:
        /*009c*/ 	.word	index@(.nv.constant0._Z9dotKernelIiEvPT_S1_S1_mmm)
        /*00a0*/ 	.short	0x0380
        /*00a2*/ 	.short	0x0030


	//----- nvinfo : EIATTR_SW_WAR
	.align		4
.L_241:
        /*00a4*/ 	.byte	0x04, 0x36
        /*00a6*/ 	.short	(.L_243 - .L_242)
.L_242:
        /*00a8*/ 	.word	0x00000008
.L_243:


//--------------------- .nv.info._Z9addKernelIfEvPT_S1_S1_m --------------------------
	.section	.nv.info._Z9addKernelIfEvPT_S1_S1_m,"",@"SHT_CUDA_INFO"
	.sectionflags	@""
	.align	4


	//----- nvinfo : EIATTR_CUDA_API_VERSION
	.align		4
        /*0000*/ 	.byte	0x04, 0x37
        /*0002*/ 	.short	(.L_245 - .L_244)
.L_244:
        /*0004*/ 	.word	0x00000082


	//----- nvinfo : EIATTR_KPARAM_INFO
	.align		4
.L_245:
        /*0008*/ 	.byte	0x04, 0x17
        /*000a*/ 	.short	(.L_247 - .L_246)
.L_246:
        /*000c*/ 	.word	0x00000000
        /*0010*/ 	.short	0x0003
        /*0012*/ 	.short	0x0018
        /*0014*/ 	.byte	0x00, 0xf0, 0x21, 0x00


	//----- nvinfo : EIATTR_KPARAM_INFO
	.align		4
.L_247:
        /*0018*/ 	.byte	0x04, 0x17
        /*001a*/ 	.short	(.L_249 - .L_248)
.L_248:
        /*001c*/ 	.word	0x00000000
        /*0020*/ 	.short	0x0002
        /*0022*/ 	.short	0x0010
        /*0024*/ 	.byte	0x00, 0xf5, 0x21, 0x00


	//----- nvinfo : EIATTR_KPARAM_INFO
	.align		4
.L_249:
        /*0028*/ 	.byte	0x04, 0x17
        /*002a*/ 	.short	(.L_251 - .L_250)
.L_250:
        /*002c*/ 	.word	0x00000000
        /*0030*/ 	.short	0x0001
        /*0032*/ 	.short	0x0008
        /*0034*/ 	.byte	0x00, 0xf5, 0x21, 0x00


	//----- nvinfo : EIATTR_KPARAM_INFO
	.align		4
.L_251:
        /*0038*/ 	.byte	0x04, 0x17
        /*003a*/ 	.short	(.L_253 - .L_252)
.L_252:
        /*003c*/ 	.word	0x00000000
        /*0040*/ 	.short	0x0000
        /*0042*/ 	.short	0x0000
        /*0044*/ 	.byte	0x00, 0xf5, 0x21, 0x00


	//----- nvinfo : EIATTR_SPARSE_MMA_MASK
	.align		4
.L_253:
        /*0048*/ 	.byte	0x03, 0x50
        /*004a*/ 	.short	0x0000


	//----- nvinfo : EIATTR_MAXREG_COUNT
	.align		4
        /*004c*/ 	.byte	0x03, 0x1b
        /*004e*/ 	.short	0x00ff


	//----- nvinfo : EIATTR_MERCURY_ISA_VERSION
	.align		4
        /*0050*/ 	.byte	0x03, 0x5f
        /*0052*/ 	.short	0x0101


	//----- nvinfo : EIATTR_VRC_CTA_INIT_COUNT
	.align		4
        /*0054*/ 	.byte	0x02, 0x4a
	.zero		1
	.zero		1


	//----- nvinfo : EIATTR_EXIT_INSTR_OFFSETS
	.align		4
        /*0058*/ 	.byte	0x04, 0x1c
        /*005a*/ 	.short	(.L_255 - .L_254)


	//   ....[0]....
.L_254:
        /*005c*/ 	.word	0x00000090


	//   ....[1]....
        /*0060*/ 	.word	0x00000190


	//----- nvinfo : EIATTR_CBANK_PARAM_SIZE
	.align		4
.L_255:
        /*0064*/ 	.byte	0x03, 0x19
        /*0066*/ 	.short	0x0020


	//----- nvinfo : EIATTR_PARAM_CBANK
	.align		4
        /*0068*/ 	.byte	0x04, 0x0a
        /*006a*/ 	.short	(.L_257 - .L_256)
	.align		4
.L_256:
        /*006c*/ 	.word	index@(.nv.constant0._Z9addKernelIfEvPT_S1_S1_m)
        /*0070*/ 	.short	0x0380
        /*0072*/ 	.short	0x0020


	//----- nvinfo : EIATTR_SW_WAR
	.align		4
.L_257:
        /*0074*/ 	.byte	0x04, 0x36
        /*0076*/ 	.short	(.L_259 - .L_258)
.L_258:
        /*0078*/ 	.word	0x00000008
.L_259:


//--------------------- .nv.info._Z9addKernelIlEvPT_S1_S1_m --------------------------
	.section	.nv.info._Z9addKernelIlEvPT_S1_S1_m,"",@"SHT_CUDA_INFO"
	.sectionflags	@""
	.align	4


	//----- nvinfo : EIATTR_CUDA_API_VERSION
	.align		4
        /*0000*/ 	.byte	0x04, 0x37
        /*0002*/ 	.short	(.L_261 - .L_260)
.L_260:
        /*0004*/ 	.word	0x00000082


	//----- nvinfo : EIATTR_KPARAM_INFO
	.align		4
.L_261:
        /*0008*/ 	.byte	0x04, 0x17
        /*000a*/ 	.short	(.L_263 - .L_262)
.L_262:
        /*000c*/ 	.word	0x00000000
        /*0010*/ 	.short	0x0003
        /*0012*/ 	.short	0x0018
        /*0014*/ 	.byte	0x00, 0xf0, 0x21, 0x00


	//----- nvinfo : EIATTR_KPARAM_INFO
	.align		4
.L_263:
        /*0018*/ 	.byte	0x04, 0x17
        /*001a*/ 	.short	(.L_265 - .L_264)
.L_264:
        /*001c*/ 	.word	0x00000000
        /*0020*/ 	.short	0x0002
        /*0022*/ 	.short	0x0010
        /*0024*/ 	.byte	0x00, 0xf5, 0x21, 0x00


	//----- nvinfo : EIATTR_KPARAM_INFO
	.align		4
.L_265:
        /*0028*/ 	.byte	0x04, 0x17
        /*002a*/ 	.short	(.L_267 - .L_266)
.L_266:
        /*002c*/ 	.word	0x00000000
        /*0030*/ 	.short	0x0001
        /*0032*/ 	.short	0x0008
        /*0034*/ 	.byte	0x00, 0xf5, 0x21, 0x00


	//----- nvinfo : EIATTR_KPARAM_INFO
	.align		4
.L_267:
        /*0038*/ 	.byte	0x04, 0x17
        /*003a*/ 	.short	(.L_269 - .L_268)
.L_268:
        /*003c*/ 	.word	0x00000000
        /*0040*/ 	.short	0x0000
        /*0042*/ 	.short	0x0000
        /*0044*/ 	.byte	0x00, 0xf5, 0x21, 0x00


	//----- nvinfo : EIATTR_SPARSE_MMA_MASK
	.align		4
.L_269:
        /*0048*/ 	.byte	0x03, 0x50
        /*004a*/ 	.short	0x0000


	//----- nvinfo : EIATTR_MAXREG_COUNT
	.align		4
        /*004c*/ 	.byte	0x03, 0x1b
        /*004e*/ 	.short	0x00ff


	//----- nvinfo : EIATTR_MERCURY_ISA_VERSION
	.align		4
        /*0050*/ 	.byte	0x03, 0x5f
        /*0052*/ 	.short	0x0101


	//----- nvinfo : EIATTR_VRC_CTA_INIT_COUNT
	.align		4
        /*0054*/ 	.byte	0x02, 0x4a
	.zero		1
	.zero		1


	//----- nvinfo : EIATTR_EXIT_INSTR_OFFSETS
	.align		4
        /*0058*/ 	.byte	0x04, 0x1c
        /*005a*/ 	.short	(.L_271 - .L_270)


	//   ....[0]....
.L_270:
        /*005c*/ 	.word	0x00000090


	//   ....[1]....
        /*0060*/ 	.word	0x000001a0


	//----- nvinfo : EIATTR_CBANK_PARAM_SIZE
	.align		4
.L_271:
        /*0064*/ 	.byte	0x03, 0x19
        /*0066*/ 	.short	0x0020


	//----- nvinfo : EIATTR_PARAM_CBANK
	.align		4
        /*0068*/ 	.byte	0x04, 0x0a
        /*006a*/ 	.short	(.L_273 - .L_272)
	.align		4
.L_272:
        /*006c*/ 	.word	index@(.nv.constant0._Z9addKernelIlEvPT_S1_S1_m)
        /*0070*/ 	.short	0x0380
        /*0072*/ 	.short	0x0020


	//----- nvinfo : EIATTR_SW_WAR
	.align		4
.L_273:
        /*0074*/ 	.byte	0x04, 0x36
        /*0076*/ 	.short	(.L_275 - .L_274)
.L_274:
        /*0078*/ 	.word	0x00000008
.L_275:


//--------------------- .nv.info._Z9addKernelIcEvPT_S1_S1_m --------------------------
	.section	.nv.info._Z9addKernelIcEvPT_S1_S1_m,"",@"SHT_CUDA_INFO"
	.sectionflags	@""
	.align	4


	//----- nvinfo : EIATTR_CUDA_API_VERSION
	.align		4
        /*0000*/ 	.byte	0x04, 0x37
        /*0002*/ 	.short	(.L_277 - .L_276)
.L_276:
        /*0004*/ 	.word	0x00000082


	//----- nvinfo : EIATTR_KPARAM_INFO
	.align		4
.L_277:
        /*0008*/ 	.byte	0x04, 0x17
        /*000a*/ 	.short	(.L_279 - .L_278)
.L_278:
        /*000c*/ 	.word	0x00000000
        /*0010*/ 	.short	0x0003
        /*0012*/ 	.short	0x0018
        /*0014*/ 	.byte	0x00, 0xf0, 0x21, 0x00


	//----- nvinfo : EIATTR_KPARAM_INFO
	.align		4
.L_279:
        /*0018*/ 	.byte	0x04, 0x17
        /*001a*/ 	.short	(.L_281 - .L_280)
.L_280:
        /*001c*/ 	.word	0x00000000
        /*0020*/ 	.short	0x0002
        /*0022*/ 	.short	0x0010
        /*0024*/ 	.byte	0x00, 0xf5, 0x21, 0x00


	//----- nvinfo : EIATTR_KPARAM_INFO
	.align		4
.L_281:
        /*0028*/ 	.byte	0x04, 0x17
        /*002a*/ 	.short	(.L_283 - .L_282)
.L_282:
        /*002c*/ 	.word	0x00000000
        /*0030*/ 	.short	0x0001
        /*0032*/ 	.short	0x0008
        /*0034*/ 	.byte	0x00, 0xf5, 0x21, 0x00


	//----- nvinfo : EIATTR_KPARAM_INFO
	.align		4
.L_283:
        /*0038*/ 	.byte	0x04, 0x17
        /*003a*/ 	.short	(.L_285 - .L_284)
.L_284:
        /*003c*/ 	.word	0x00000000
        /*0040*/ 	.short	0x0000
        /*0042*/ 	.short	0x0000
        /*0044*/ 	.byte	0x00, 0xf5, 0x21, 0x00


	//----- nvinfo : EIATTR_SPARSE_MMA_MASK
	.align		4
.L_285:
        /*0048*/ 	.byte	0x03, 0x50
        /*004a*/ 	.short	0x0000


	//----- nvinfo : EIATTR_MAXREG_COUNT
	.align		4
        /*004c*/ 	.byte	0x03, 0x1b
        /*004e*/ 	.short	0x00ff


	//----- nvinfo : EIATTR_MERCURY_ISA_VERSION
	.align		4
        /*0050*/ 	.byte	0x03, 0x5f
        /*0052*/ 	.short	0x0101


	//----- nvinfo : EIATTR_VRC_CTA_INIT_COUNT
	.align		4
        /*0054*/ 	.byte	0x02, 0x4a
	.zero		1
	.zero		1


	//----- nvinfo : EIATTR_EXIT_INSTR_OFFSETS
	.align		4
        /*0058*/ 	.byte	0x04, 0x1c
        /*005a*/ 	.short	(.L_287 - .L_286)


	//   ....[0]....
.L_286:
        /*005c*/ 	.word	0x00000090


	//   ....[1]....
        /*0060*/ 	.word	0x00000170


	//----- nvinfo : EIATTR_CBANK_PARAM_SIZE
	.align		4
.L_287:
        /*0064*/ 	.byte	0x03, 0x19
        /*0066*/ 	.short	0x0020


	//----- nvinfo : EIATTR_PARAM_CBANK
	.align		4
        /*0068*/ 	.byte	0x04, 0x0a
        /*006a*/ 	.short	(.L_289 - .L_288)
	.align		4
.L_288:
        /*006c*/ 	.word	index@(.nv.constant0._Z9addKernelIcEvPT_S1_S1_m)
        /*0070*/ 	.short	0x0380
        /*0072*/ 	.short	0x0020


	//----- nvinfo : EIATTR_SW_WAR
	.align		4
.L_289:
        /*0074*/ 	.byte	0x04, 0x36
        /*0076*/ 	.short	(.L_291 - .L_290)
.L_290:
        /*0078*/ 	.word	0x00000008
.L_291:


//--------------------- .nv.info._Z9addKernelIsEvPT_S1_S1_m --------------------------
	.section	.nv.info._Z9addKernelIsEvPT_S1_S1_m,"",@"SHT_CUDA_INFO"
	.sectionflags	@""
	.align	4


	//----- nvinfo : EIATTR_CUDA_API_VERSION
	.align		4
        /*0000*/ 	.byte	0x04, 0x37
        /*0002*/ 	.short	(.L_293 - .L_292)
.L_292:
        /*0004*/ 	.word	0x00000082


	//----- nvinfo : EIATTR_KPARAM_INFO
	.align		4
.L_293:
        /*0008*/ 	.byte	0x04, 0x17
        /*000a*/ 	.short	(.L_295 - .L_294)
.L_294:
        /*000c*/ 	.word	0x00000000
        /*0010*/ 	.short	0x0003
        /*0012*/ 	.short	0x0018
        /*0014*/ 	.byte	0x00, 0xf0, 0x21, 0x00


	//----- nvinfo : EIATTR_KPARAM_INFO
	.align		4
.L_295:
        /*0018*/ 	.byte	0x04, 0x17
        /*001a*/ 	.short	(.L_297 - .L_296)
.L_296:
        /*001c*/ 	.word	0x00000000
        /*0020*/ 	.short	0x0002
        /*0022*/ 	.short	0x0010
        /*0024*/ 	.byte	0x00, 0xf5, 0x21, 0x00


	//----- nvinfo : EIATTR_KPARAM_INFO
	.align		4
.L_297:
        /*0028*/ 	.byte	0x04, 0x17
        /*002a*/ 	.short	(.L_299 - .L_298)
.L_298:
        /*002c*/ 	.word	0x00000000
        /*0030*/ 	.short	0x0001
        /*0032*/ 	.short	0x0008
        /*0034*/ 	.byte	0x00, 0xf5, 0x21, 0x00


	//----- nvinfo : EIATTR_KPARAM_INFO
	.align		4
.L_299:
        /*0038*/ 	.byte	0x04, 0x17
        /*003a*/ 	.short	(.L_301 - .L_300)
.L_300:
        /*003c*/ 	.word	0x00000000
        /*0040*/ 	.short	0x0000
        /*0042*/ 	.short	0x0000
        /*0044*/ 	.byte	0x00, 0xf5, 0x21, 0x00


	//----- nvinfo : EIATTR_SPARSE_MMA_MASK
	.align		4
.L_301:
        /*0048*/ 	.byte	0x03, 0x50
        /*004a*/ 	.short	0x0000


	//----- nvinfo : EIATTR_MAXREG_COUNT
	.align		4
        /*004c*/ 	.byte	0x03, 0x1b
        /*004e*/ 	.short	0x00ff


	//----- nvinfo : EIATTR_MERCURY_ISA_VERSION
	.align		4
        /*0050*/ 	.byte	0x03, 0x5f
        /*0052*/ 	.short	0x0101


	//----- nvinfo : EIATTR_VRC_CTA_INIT_COUNT
	.align		4
        /*0054*/ 	.byte	0x02, 0x4a
	.zero		1
	.zero		1


	//----- nvinfo : EIATTR_EXIT_INSTR_OFFSETS
	.align		4
        /*0058*/ 	.byte	0x04, 0x1c
        /*005a*/ 	.short	(.L_303 - .L_302)


	//   ....[0]....
.L_302:
        /*005c*/ 	.word	0x00000090


	//   ....[1]....
        /*0060*/ 	.word	0x00000190


	//----- nvinfo : EIATTR_CBANK_PARAM_SIZE
	.align		4
.L_303:
        /*0064*/ 	.byte	0x03, 0x19
        /*0066*/ 	.short	0x0020


	//----- nvinfo : EIATTR_PARAM_CBANK
	.align		4
        /*0068*/ 	.byte	0x04, 0x0a
        /*006a*/ 	.short	(.L_305 - .L_304)
	.align		4
.L_304:
        /*006c*/ 	.word	index@(.nv.constant0._Z9addKernelIsEvPT_S1_S1_m)
        /*0070*/ 	.short	0x0380
        /*0072*/ 	.short	0x0020


	//----- nvinfo : EIATTR_SW_WAR
	.align		4
.L_305:
        /*0074*/ 	.byte	0x04, 0x36
        /*0076*/ 	.short	(.L_307 - .L_306)
.L_306:
        /*0078*/ 	.word	0x00000008
.L_307:


//--------------------- .nv.info._Z9addKernelIdEvPT_S1_S1_m --------------------------
	.section	.nv.info._Z9addKernelIdEvPT_S1_S1_m,"",@"SHT_CUDA_INFO"
	.sectionflags	@""
	.align	4


	//----- nvinfo : EIATTR_CUDA_API_VERSION
	.align		4
        /*0000*/ 	.byte	0x04, 0x37
        /*0002*/ 	.short	(.L_309 - .L_308)
.L_308:
        /*0004*/ 	.word	0x00000082


	//----- nvinfo : EIATTR_KPARAM_INFO
	.align		4
.L_309:
        /*0008*/ 	.byte	0x04, 0x17
        /*000a*/ 	.short	(.L_311 - .L_310)
.L_310:
        /*000c*/ 	.word	0x00000000
        /*0010*/ 	.short	0x0003
        /*0012*/ 	.short	0x0018
        /*0014*/ 	.byte	0x00, 0xf0, 0x21, 0x00


	//----- nvinfo : EIATTR_KPARAM_INFO
	.align		4
.L_311:
        /*0018*/ 	.byte	0x04, 0x17
        /*001a*/ 	.short	(.L_313 - .L_312)
.L_312:
        /*001c*/ 	.word	0x00000000
        /*0020*/ 	.short	0x0002
        /*0022*/ 	.short	0x0010
        /*0024*/ 	.byte	0x00, 0xf5, 0x21, 0x00


	//----- nvinfo : EIATTR_KPARAM_INFO
	.align		4
.L_313:
        /*0028*/ 	.byte	0x04, 0x17
        /*002a*/ 	.short	(.L_315 - .L_314)
.L_314:
        /*002c*/ 	.word	0x00000000
        /*0030*/ 	.short	0x0001
        /*0032*/ 	.short	0x0008
        /*0034*/ 	.byte	0x00, 0xf5, 0x21, 0x00


	//----- nvinfo : EIATTR_KPARAM_INFO
	.align		4
.L_315:
        /*0038*/ 	.byte	0x04, 0x17
        /*003a*/ 	.short	(.L_317 - .L_316)
.L_316:
        /*003c*/ 	.word	0x00000000
        /*0040*/ 	.short	0x0000
        /*0042*/ 	.short	0x0000
        /*0044*/ 	.byte	0x00, 0xf5, 0x21, 0x00


	//----- nvinfo : EIATTR_SPARSE_MMA_MASK
	.align		4
.L_317:
        /*0048*/ 	.byte	0x03, 0x50
        /*004a*/ 	.short	0x0000


	//----- nvinfo : EIATTR_MAXREG_COUNT
	.align		4
        /*004c*/ 	.byte	0x03, 0x1b
        /*004e*/ 	.short	0x00ff


	//----- nvinfo : EIATTR_MERCURY_ISA_VERSION
	.align		4
        /*0050*/ 	.byte	0x03, 0x5f
        /*0052*/ 	.short	0x0101


	//----- nvinfo : EIATTR_VRC_CTA_INIT_COUNT
	.align		4
        /*0054*/ 	.byte	0x02, 0x4a
	.zero		1
	.zero		1


	//----- nvinfo : EIATTR_EXIT_INSTR_OFFSETS
	.align		4
        /*0058*/ 	.byte	0x04, 0x1c
        /*005a*/ 	.short	(.L_319 - .L_318)


	//   ....[0]....
.L_318:
        /*005c*/ 	.word	0x00000090


	//   ....[1]....
        /*0060*/ 	.word	0x00000190


	//----- nvinfo : EIATTR_CBANK_PARAM_SIZE
	.align		4
.L_319:
        /*0064*/ 	.byte	0x03, 0x19
        /*0066*/ 	.short	0x0020


	//----- nvinfo : EIATTR_PARAM_CBANK
	.align		4
        /*0068*/ 	.byte	0x04, 0x0a
        /*006a*/ 	.short	(.L_321 - .L_320)
	.align		4
.L_320:
        /*006c*/ 	.word	index@(.nv.constant0._Z9addKernelIdEvPT_S1_S1_m)
        /*0070*/ 	.short	0x0380
        /*0072*/ 	.short	0x0020


	//----- nvinfo : EIATTR_SW_WAR
	.align		4
.L_321:
        /*0074*/ 	.byte	0x04, 0x36
        /*0076*/ 	.short	(.L_323 - .L_322)
.L_322:
        /*0078*/ 	.word	0x00000008
.L_323:


//--------------------- .nv.info._Z9addKernelIiEvPT_S1_S1_m --------------------------
	.section	.nv.info._Z9addKernelIiEvPT_S1_S1_m,"",@"SHT_CUDA_INFO"
	.sectionflags	@""
	.align	4


	//----- nvinfo : EIATTR_CUDA_API_VERSION
	.align		4
        /*0000*/ 	.byte	0x04, 0x37
        /*0002*/ 	.short	(.L_325 - .L_324)
.L_324:
        /*0004*/ 	.word	0x00000082


	//----- nvinfo : EIATTR_KPARAM_INFO
	.align		4
.L_325:
        /*0008*/ 	.byte	0x04, 0x17
        /*000a*/ 	.short	(.L_327 - .L_326)
.L_326:
        /*000c*/ 	.word	0x00000000
        /*0010*/ 	.short	0x0003
        /*0012*/ 	.short	0x0018
        /*0014*/ 	.byte	0x00, 0xf0, 0x21, 0x00


	//----- nvinfo : EIATTR_KPARAM_INFO
	.align		4
.L_327:
        /*0018*/ 	.byte	0x04, 0x17
        /*001a*/ 	.short	(.L_329 - .L_328)
.L_328:
        /*001c*/ 	.word	0x00000000
        /*0020*/ 	.short	0x0002
        /*0022*/ 	.short	0x0010
        /*0024*/ 	.byte	0x00, 0xf5, 0x21, 0x00


	//----- nvinfo : EIATTR_KPARAM_INFO
	.align		4
.L_329:
        /*0028*/ 	.byte	0x04, 0x17
        /*002a*/ 	.short	(.L_331 - .L_330)
.L_330:
        /*002c*/ 	.word	0x00000000
        /*0030*/ 	.short	0x0001
        /*0032*/ 	.short	0x0008
        /*0034*/ 	.byte	0x00, 0xf5, 0x21, 0x00


	//----- nvinfo : EIATTR_KPARAM_INFO
	.align		4
.L_331:
        /*0038*/ 	.byte	0x04, 0x17
        /*003a*/ 	.short	(.L_333 - .L_332)
.L_332:
        /*003c*/ 	.word	0x00000000
        /*0040*/ 	.short	0x0000
        /*0042*/ 	.short	0x0000
        /*0044*/ 	.byte	0x00, 0xf5, 0x21, 0x00


	//----- nvinfo : EIATTR_SPARSE_MMA_MASK
	.align		4
.L_333:
        /*0048*/ 	.byte	0x03, 0x50
        /*004a*/ 	.short	0x0000


	//----- nvinfo : EIATTR_MAXREG_COUNT
	.align		4
        /*004c*/ 	.byte	0x03, 0x1b
        /*004e*/ 	.short	0x00ff


	//----- nvinfo : EIATTR_MERCURY_ISA_VERSION
	.align		4
        /*0050*/ 	.byte	0x03, 0x5f
        /*0052*/ 	.short	0x0101


	//----- nvinfo : EIATTR_VRC_CTA_INIT_COUNT
	.align		4
        /*0054*/ 	.byte	0x02, 0x4a
	.zero		1
	.zero		1


	//----- nvinfo : EIATTR_EXIT_INSTR_OFFSETS
	.align		4
        /*0058*/ 	.byte	0x04, 0x1c
        /*005a*/ 	.short	(.L_335 - .L_334)


	//   ....[0]....
.L_334:
        /*005c*/ 	.word	0x00000090


	//   ....[1]....
        /*0060*/ 	.word	0x00000190


	//----- nvinfo : EIATTR_CBANK_PARAM_SIZE
	.align		4
.L_335:
        /*0064*/ 	.byte	0x03, 0x19
        /*0066*/ 	.short	0x0020


	//----- nvinfo : EIATTR_PARAM_CBANK
	.align		4
        /*0068*/ 	.byte	0x04, 0x0a
        /*006a*/ 	.short	(.L_337 - .L_336)
	.align		4
.L_336:
        /*006c*/ 	.word	index@(.nv.constant0._Z9addKernelIiEvPT_S1_S1_m)
        /*0070*/ 	.short	0x0380
        /*0072*/ 	.short	0x0020


	//----- nvinfo : EIATTR_SW_WAR
	.align		4
.L_337:
        /*0074*/ 	.byte	0x04, 0x36
        /*0076*/ 	.short	(.L_339 - .L_338)
.L_338:
        /*0078*/ 	.word	0x00000008
.L_339:


//--------------------- .nv.callgraph             --------------------------
	.section	.nv.callgraph,"",@"SHT_CUDA_CALLGRAPH"
	.align	4
	.sectionentsize	8
	.align		4
        /*0000*/ 	.word	0x00000000
	.align		4
        /*0004*/ 	.word	0xffffffff
	.align		4
        /*0008*/ 	.word	0x00000000
	.align		4
        /*000c*/ 	.word	0xfffffffe
	.align		4
        /*0010*/ 	.word	0x00000000
	.align		4
        /*0014*/ 	.word	0xfffffffd
	.align		4
        /*0018*/ 	.word	0x00000000
	.align		4
        /*001c*/ 	.word	0xfffffffc


//--------------------- .text._Z13transpoKernelIiEvPT_S1_mm --------------------------
	.section	.text._Z13transpoKernelIiEvPT_S1_mm,"ax",@progbits
	.align	128
        .global         _Z13transpoKernelIiEvPT_S1_mm
        .type           _Z13transpoKernelIiEvPT_S1_mm,@function
        .size           _Z13transpoKernelIiEvPT_S1_mm,(.L_x_48 - _Z13transpoKernelIiEvPT_S1_mm)
        .other          _Z13transpoKernelIiEvPT_S1_mm,@"STO_CUDA_ENTRY STV_DEFAULT"
_Z13transpoKernelIiEvPT_S1_mm:
.text._Z13transpoKernelIiEvPT_S1_mm:
[----:B------:R-:W-:Y:S01]  /*0000*/  LDC R1, c[0x0][0x37c] ;  /* 0x0000df00ff017b82 */ /* 0x000fe20000000800 */
[----:B------:R-:W0:Y:S01]  /*0010*/  S2R R0, SR_TID.Y ;  /* 0x0000000000007919 */ /* 0x000e220000002200 */
[----:B------:R-:W1:Y:S01]  /*0020*/  LDCU UR4, c[0x0][0x39c] ;  /* 0x00007380ff0477ac */ /* 0x000e620008000800 */
[----:B------:R-:W0:Y:S01]  /*0030*/  S2R R5, SR_TID.X ;  /* 0x0000000000057919 */ /* 0x000e220000002100 */
[----:B------:R-:W2:Y:S01]  /*0040*/  S2R R3, SR_CTAID.X ;  /* 0x0000000000037919 */ /* 0x000ea20000002500 */
[----:B-1----:R-:W-:Y:S01]  /*0050*/  UISETP.NE.U32.AND UP0, UPT, UR4, URZ, UPT ;  /* 0x000000ff0400728c */ /* 0x002fe2000bf05070 */
[----:B0-----:R-:W-:-:S04]  /*0060*/  IMAD R0, R0, 0x20, R5 ;  /* 0x0000002000007824 */ /* 0x001fc800078e0205 */
[----:B--2---:R-:W-:-:S04]  /*0070*/  IMAD R0, R3, 0x400, R0 ;  /* 0x0000040003007824 */ /* 0x004fc800078e0200 */
[----:B------:R-:W-:Y:S05]  /*0080*/  BRA.U UP0, `(.L_x_0) ;  /* 0x0000000100547547 */ /* 0x000fea000b800000 */
[----:B------:R-:W0:Y:S02]  /*0090*/  LDCU UR4, c[0x0][0x398] ;  /* 0x00007300ff0477ac */ /* 0x000e240008000800 */
[----:B0-----:R-:W0:Y:S01]  /*00a0*/  I2F.U32.RP R4, UR4 ;  /* 0x0000000400047d06 */ /* 0x001e220008209000 */
[----:B------:R-:W-:-:S07]  /*00b0*/  ISETP.NE.U32.AND P2, PT, RZ, UR4, PT ;  /* 0x00000004ff007c0c */ /* 0x000fce000bf45070 */
[----:B0-----:R-:W0:Y:S02]  /*00c0*/  MUFU.RCP R4, R4 ;  /* 0x0000000400047308 */ /* 0x001e240000001000 */
[----:B0-----:R-:W-:-:S06]  /*00d0*/  IADD3 R2, PT, PT, R4, 0xffffffe, RZ ;  /* 0x0ffffffe04027810 */ /* 0x001fcc0007ffe0ff */
[----:B------:R0:W1:Y:S02]  /*00e0*/  F2I.FTZ.U32.TRUNC.NTZ R3, R2 ;  /* 0x0000000200037305 */ /* 0x000064000021f000 */
[----:B0-----:R-:W-:Y:S02]  /*00f0*/  HFMA2 R2, -RZ, RZ, 0, 0 ;  /* 0x00000000ff027431 */ /* 0x001fe400000001ff */
[----:B-1----:R-:W-:-:S04]  /*0100*/  IMAD.MOV R5, RZ, RZ, -R3 ;  /* 0x000000ffff057224 */ /* 0x002fc800078e0a03 */
[----:B------:R-:W-:-:S04]  /*0110*/  IMAD R5, R5, UR4, RZ ;  /* 0x0000000405057c24 */ /* 0x000fc8000f8e02ff */
[----:B------:R-:W-:-:S06]  /*0120*/  IMAD.HI.U32 R3, R3, R5, R2 ;  /* 0x0000000503037227 */ /* 0x000fcc00078e0002 */
[----:B------:R-:W-:-:S04]  /*0130*/  IMAD.HI.U32 R2, R3, R0, RZ ;  /* 0x0000000003027227 */ /* 0x000fc800078e00ff */
[----:B------:R-:W-:-:S04]  /*0140*/  IMAD.MOV R3, RZ, RZ, -R2 ;  /* 0x000000ffff037224 */ /* 0x000fc800078e0a02 */
[----:B------:R-:W-:-:S05]  /*0150*/  IMAD R3, R3, UR4, R0 ;  /* 0x0000000403037c24 */ /* 0x000fca000f8e0200 */
[----:B------:R-:W-:-:S13]  /*0160*/  ISETP.GE.U32.AND P0, PT, R3, UR4, PT ;  /* 0x0000000403007c0c */ /* 0x000fda000bf06070 */
[----:B------:R-:W-:Y:S01]  /*0170*/  @P0 IADD3 R3, PT, PT, R3, -UR4, RZ ;  /* 0x8000000403030c10 */ /* 0x000fe2000fffe0ff */
[----:B------:R-:W-:-:S03]  /*0180*/  @P0 VIADD R2, R2, 0x1 ;  /* 0x0000000102020836 */ /* 0x000fc60000000000 */
[----:B------:R-:W-:Y:S01]  /*0190*/  ISETP.GE.U32.AND P1, PT, R3, UR4, PT ;  /* 0x0000000403007c0c */ /* 0x000fe2000bf26070 */
[----:B------:R-:W-:-:S12]  /*01a0*/  IMAD.MOV.U32 R3, RZ, RZ, RZ ;  /* 0x000000ffff037224 */ /* 0x000fd800078e00ff */
[----:B------:R-:W-:Y:S02]  /*01b0*/  @P1 IADD3 R2, PT, PT, R2, 0x1, RZ ;  /* 0x0000000102021810 */ /* 0x000fe40007ffe0ff */
[----:B------:R-:W-:Y:S01]  /*01c0*/  @!P2 LOP3.LUT R2, RZ, UR4, RZ, 0x33, !PT ;  /* 0x00000004ff02ac12 */ /* 0x000fe2000f8e33ff */
[----:B------:R-:W-:Y:S06]  /*01d0*/  BRA `(.L_x_1) ;  /* 0x0000000000087947 */ /* 0x000fec0003800000 */
.L_x_0:
[----:B------:R-:W-:-:S07]  /*01e0*/  MOV R4, 0x200 ;  /* 0x0000020000047802 */ /* 0x000fce0000000f00 */
[----:B------:R-:W-:Y:S05]  /*01f0*/  CALL.REL.NOINC `($__internal_0_$__cuda_sm20_div_u64) ;  /* 0x0000000000b87944 */ /* 0x000fea0003c00000 */
.L_x_1:
[----:B------:R-:W0:Y:S01]  /*0200*/  LDCU UR6, c[0x0][0x394] ;  /* 0x00007280ff0677ac */ /* 0x000e220008000800 */
[----:B------:R-:W1:Y:S01]  /*0210*/  LDCU.64 UR4, c[0x0][0x358] ;  /* 0x00006b00ff0477ac */ /* 0x000e620008000a00 */
[----:B0-----:R-:W-:-:S09]  /*0220*/  UISETP.NE.U32.AND UP0, UPT, UR6, URZ, UPT ;  /* 0x000000ff0600728c */ /* 0x001fd2000bf05070 */
[----:B-1----:R-:W-:Y:S05]  /*0230*/  BRA.U UP0, `(.L_x_2) ;  /* 0x0000000100547547 */ /* 0x002fea000b800000 */
[----:B------:R-:W0:Y:S02]  /*0240*/  LDCU UR6, c[0x0][0x390] ;  /* 0x00007200ff0677ac */ /* 0x000e240008000800 */
[----:B0-----:R-:W0:Y:S01]  /*0250*/  I2F.U32.RP R6, UR6 ;  /* 0x0000000600067d06 */ /* 0x001e220008209000 */
[----:B------:R-:W-:-:S07]  /*0260*/  ISETP.NE.U32.AND P1, PT, RZ, UR6, PT ;  /* 0x00000006ff007c0c */ /* 0x000fce000bf25070 */
[----:B0-----:R-:W0:Y:S02]  /*0270*/  MUFU.RCP R6, R6 ;  /* 0x0000000600067308 */ /* 0x001e240000001000 */
[----:B0-----:R-:W-:-:S06]  /*0280*/  IADD3 R4, PT, PT, R6, 0xffffffe, RZ ;  /* 0x0ffffffe06047810 */ /* 0x001fcc0007ffe0ff */
[----:B------:R0:W1:Y:S02]  /*0290*/  F2I.FTZ.U32.TRUNC.NTZ R5, R4 ;  /* 0x0000000400057305 */ /* 0x000064000021f000 */
[----:B0-----:R-:W-:Y:S01]  /*02a0*/  MOV R4, RZ ;  /* 0x000000ff00047202 */ /* 0x001fe20000000f00 */
[----:B-1----:R-:W-:-:S04]  /*02b0*/  IMAD.MOV R7, RZ, RZ, -R5 ;  /* 0x000000ffff077224 */ /* 0x002fc800078e0a05 */
[----:B------:R-:W-:-:S04]  /*02c0*/  IMAD R7, R7, UR6, RZ ;  /* 0x0000000607077c24 */ /* 0x000fc8000f8e02ff */
[----:B------:R-:W-:-:S06]  /*02d0*/  IMAD.HI.U32 R5, R5, R7, R4 ;  /* 0x0000000705057227 */ /* 0x000fcc00078e0004 */
[----:B------:R-:W-:-:S04]  /*02e0*/  IMAD.HI.U32 R5, R5, R0, RZ ;  /* 0x0000000005057227 */ /* 0x000fc800078e00ff */
[----:B------:R-:W-:-:S04]  /*02f0*/  IMAD.MOV R5, RZ, RZ, -R5 ;  /* 0x000000ffff057224 */ /* 0x000fc800078e0a05 */
[----:B------:R-:W-:Y:S02]  /*0300*/  IMAD R0, R5, UR6, R0 ;  /* 0x0000000605007c24 */ /* 0x000fe4000f8e0200 */
[----:B------:R-:W-:-:S03]  /*0310*/  IMAD.MOV.U32 R5, RZ, RZ, RZ ;  /* 0x000000ffff057224 */ /* 0x000fc600078e00ff */
[----:B------:R-:W-:-:S13]  /*0320*/  ISETP.GE.U32.AND P0, PT, R0, UR6, PT ;  /* 0x0000000600007c0c */ /* 0x000fda000bf06070 */
[----:B------:R-:W-:-:S04]  /*0330*/  @P0 IADD3 R0, PT, PT, R0, -UR6, RZ ;  /* 0x8000000600000c10 */ /* 0x000fc8000fffe0ff */
[----:B------:R-:W-:-:S13]  /*0340*/  ISETP.GE.U32.AND P0, PT, R0, UR6, PT ;  /* 0x0000000600007c0c */ /* 0x000fda000bf06070 */
[----:B------:R-:W-:Y:S01]  /*0350*/  @P0 VIADD R0, R0, -UR6 ;  /* 0x8000000600000c36 */ /* 0x000fe20008000000 */
[----:B------:R-:W-:-:S04]  /*0360*/  @!P1 LOP3.LUT R0, RZ, UR6, RZ, 0x33, !PT ;  /* 0x00000006ff009c12 */ /* 0x000fc8000f8e33ff */
[----:B------:R-:W-:Y:S01]  /*0370*/  MOV R4, R0 ;  /* 0x0000000000047202 */ /* 0x000fe20000000f00 */
[----:B------:R-:W-:Y:S06]  /*0380*/  BRA `(.L_x_3) ;  /* 0x0000000000087947 */ /* 0x000fec0003800000 */
.L_x_2:
[----:B------:R-:W-:-:S07]  /*0390*/  MOV R6, 0x3b0 ;  /* 0x000003b000067802 */ /* 0x000fce0000000f00 */
[----:B------:R-:W-:Y:S05]  /*03a0*/  CALL.REL.NOINC `($__internal_1_$__cuda_sm20_rem_u64) ;  /* 0x0000000400587944 */ /* 0x000fea0003c00000 */
.L_x_3:
[----:B------:R-:W0:Y:S01]  /*03b0*/  LDCU.128 UR12, c[0x0][0x390] ;  /* 0x00007200ff0c77ac */ /* 0x000e220008000c00 */
[----:B------:R-:W-:Y:S01]  /*03c0*/  MOV R6, R2 ;  /* 0x0000000200067202 */ /* 0x000fe20000000f00 */
[----:B------:R-:W-:Y:S01]  /*03d0*/  IMAD.MOV.U32 R7, RZ, RZ, R3 ;  /* 0x000000ffff077224 */ /* 0x000fe200078e0003 */
[----:B------:R-:W1:Y:S01]  /*03e0*/  LDCU.128 UR8, c[0x0][0x380] ;  /* 0x00007000ff0877ac */ /* 0x000e620008000c00 */
[----:B0-----:R-:W-:Y:S02]  /*03f0*/  IMAD R9, R5, UR14, RZ ;  /* 0x0000000e05097c24 */ /* 0x001fe4000f8e02ff */
[----:B------:R-:W-:-:S04]  /*0400*/  IMAD.WIDE.U32 R6, R4, UR14, R6 ;  /* 0x0000000e04067c25 */ /* 0x000fc8000f8e0006 */
[----:B------:R-:W-:Y:S01]  /*0410*/  IMAD R9, R4, UR15, R9 ;  /* 0x0000000f04097c24 */ /* 0x000fe2000f8e0209 */
[----:B-1----:R-:W-:-:S04]  /*0420*/  LEA R8, P0, R6, UR8, 0x2 ;  /* 0x0000000806087c11 */ /* 0x002fc8000f8010ff */
[----:B------:R-:W-:-:S04]  /*0430*/  IADD3 R7, PT, PT, R7, R9, RZ ;  /* 0x0000000907077210 */ /* 0x000fc80007ffe0ff */
[----:B------:R-:W-:-:S06]  /*0440*/  LEA.HI.X R9, R6, UR9, R7, 0x2, P0 ;  /* 0x0000000906097c11 */ /* 0x000fcc00080f1407 */
[----:B------:R-:W2:Y:S01]  /*0450*/  LDG.E R9, desc[UR4][R8.64] ;  /* 0x0000000408097981 */ /* 0x000ea2000c1e1900 */
[----:B------:R-:W-:Y:S02]  /*0460*/  IMAD R3, R3, UR12, RZ ;  /* 0x0000000c03037c24 */ /* 0x000fe4000f8e02ff */
[----:B------:R-:W-:-:S04]  /*0470*/  IMAD.WIDE.U32 R4, R2, UR12, R4 ;  /* 0x0000000c02047c25 */ /* 0x000fc8000f8e0004 */
[----:B------:R-:W-:Y:S01]  /*0480*/  IMAD R3, R2, UR13, R3 ;  /* 0x0000000d02037c24 */ /* 0x000fe2000f8e0203 */
[----:B------:R-:W-:-:S03]  /*0490*/  LEA R2, P0, R4, UR10, 0x2 ;  /* 0x0000000a04027c11 */ /* 0x000fc6000f8010ff */
[----:B------:R-:W-:-:S05]  /*04a0*/  IMAD.IADD R3, R5, 0x1, R3 ;  /* 0x0000000105037824 */ /* 0x000fca00078e0203 */
[----:B------:R-:W-:-:S05]  /*04b0*/  LEA.HI.X R3, R4, UR11, R3, 0x2, P0 ;  /* 0x0000000b04037c11 */ /* 0x000fca00080f1403 */
[----:B--2---:R-:W-:Y:S01]  /*04c0*/  STG.E desc[UR4][R2.64], R9 ;  /* 0x0000000902007986 */ /* 0x004fe2000c101904 */
[----:B------:R-:W-:Y:S05]  /*04d0*/  EXIT ;  /* 0x000000000000794d */ /* 0x000fea0003800000 */
        .weak           $__internal_0_$__cuda_sm20_div_u64
        .type           $__internal_0_$__cuda_sm20_div_u64,@function
        .size           $__internal_0_$__cuda_sm20_div_u64,($__internal_1_$__cuda_sm20_rem_u64 - $__internal_0_$__cuda_sm20_div_u64)
$__internal_0_$__cuda_sm20_div_u64:
[----:B------:R-:W0:Y:S01]  /*04e0*/  LDCU.64 UR4, c[0x0][0x398] ;  /* 0x00007300ff0477ac */ /* 0x000e220008000a00 */
[----:B------:R-:W1:Y:S01]  /*04f0*/  LDC.64 R2, c[0x0][0x398] ;  /* 0x0000e600ff027b82 */ /* 0x000e620000000a00 */
[----:B0-----:R-:W0:Y:S08]  /*0500*/  I2F.U64.RP R5, UR4 ;  /* 0x0000000400057d12 */ /* 0x001e300008309000 */
[----:B0-----:R-:W0:Y:S02]  /*0510*/  MUFU.RCP R5, R5 ;  /* 0x0000000500057308 */ /* 0x001e240000001000 */
[----:B0-----:R-:W-:-:S06]  /*0520*/  IADD3 R6, PT, PT, R5, 0x1ffffffe, RZ ;  /* 0x1ffffffe05067810 */ /* 0x001fcc0007ffe0ff */
[----:B------:R-:W1:Y:S02]  /*0530*/  F2I.U64.TRUNC R6, R6 ;  /* 0x0000000600067311 */ /* 0x000e64000020d800 */
[----:B-1----:R-:W-:-:S04]  /*0540*/  IMAD.WIDE.U32 R8, R6, R2, RZ ;  /* 0x0000000206087225 */ /* 0x002fc800078e00ff */
[----:B------:R-:W-:Y:S01]  /*0550*/  IMAD R9, R6, R3, R9 ;  /* 0x0000000306097224 */ /* 0x000fe200078e0209 */
[----:B------:R-:W-:-:S03]  /*0560*/  IADD3 R11, P0, PT, RZ, -R8, RZ ;  /* 0x80000008ff0b7210 */ /* 0x000fc60007f1e0ff */
[----:B------:R-:W-:Y:S02]  /*0570*/  IMAD R9, R7, R2, R9 ;  /* 0x0000000207097224 */ /* 0x000fe400078e0209 */
[----:B------:R-:W-:-:S04]  /*0580*/  IMAD.HI.U32 R8, R6, R11, RZ ;  /* 0x0000000b06087227 */ /* 0x000fc800078e00ff */
[----:B------:R-:W-:Y:S01]  /*0590*/  IMAD.X R13, RZ, RZ, ~R9, P0 ;  /* 0x000000ffff0d7224 */ /* 0x000fe200000e0e09 */
[----:B------:R-:W-:-:S03]  /*05a0*/  MOV R9, R6 ;  /* 0x0000000600097202 */ /* 0x000fc60000000f00 */
[-C--:B------:R-:W-:Y:S02]  /*05b0*/  IMAD R15, R7, R13.reuse, RZ ;  /* 0x0000000d070f7224 */ /* 0x080fe400078e02ff */
[----:B------:R-:W-:-:S04]  /*05c0*/  IMAD.WIDE.U32 R8, P0, R6, R13, R8 ;  /* 0x0000000d06087225 */ /* 0x000fc80007800008 */
[----:B------:R-:W-:-:S04]  /*05d0*/  IMAD.HI.U32 R5, R7, R13, RZ ;  /* 0x0000000d07057227 */ /* 0x000fc800078e00ff */
[----:B------:R-:W-:-:S04]  /*05e0*/  IMAD.HI.U32 R8, P1, R7, R11, R8 ;  /* 0x0000000b07087227 */ /* 0x000fc80007820008 */
[----:B------:R-:W-:Y:S01]  /*05f0*/  IMAD.X R5, R5, 0x1, R7, P0 ;  /* 0x0000000105057824 */ /* 0x000fe200000e0607 */
[----:B------:R-:W-:-:S04]  /*0600*/  IADD3 R9, P2, PT, R15, R8, RZ ;  /* 0x000000080f097210 */ /* 0x000fc80007f5e0ff */
[----:B------:R-:W-:Y:S01]  /*0610*/  IADD3.X R5, PT, PT, RZ, RZ, R5, P2, P1 ;  /* 0x000000ffff057210 */ /* 0x000fe200017e2405 */
[----:B------:R-:W-:-:S04]  /*0620*/  IMAD.WIDE.U32 R6, R9, R2, RZ ;  /* 0x0000000209067225 */ /* 0x000fc800078e00ff */
[----:B------:R-:W-:Y:S01]  /*0630*/  IMAD R7, R9, R3, R7 ;  /* 0x0000000309077224 */ /* 0x000fe200078e0207 */
[----:B------:R-:W-:-:S03]  /*0640*/  IADD3 R11, P0, PT, RZ, -R6, RZ ;  /* 0x80000006ff0b7210 */ /* 0x000fc60007f1e0ff */
[----:B------:R-:W-:Y:S02]  /*0650*/  IMAD R7, R5, R2, R7 ;  /* 0x0000000205077224 */ /* 0x000fe400078e0207 */
[----:B------:R-:W-:-:S03]  /*0660*/  IMAD.HI.U32 R8, R9, R11, RZ ;  /* 0x0000000b09087227 */ /* 0x000fc600078e00ff */
[----:B------:R-:W-:Y:S01]  /*0670*/  IADD3.X R6, PT, PT, RZ, ~R7, RZ, P0, !PT ;  /* 0x80000007ff067210 */ /* 0x000fe200007fe4ff */
[----:B------:R-:W-:-:S04]  /*0680*/  HFMA2 R7, -RZ, RZ, 0, 0 ;  /* 0x00000000ff077431 */ /* 0x000fc800000001ff */
[----:B------:R-:W-:-:S04]  /*0690*/  IMAD.WIDE.U32 R8, P0, R9, R6, R8 ;  /* 0x0000000609087225 */ /* 0x000fc80007800008 */
[C---:B------:R-:W-:Y:S02]  /*06a0*/  IMAD R10, R5.reuse, R6, RZ ;  /* 0x00000006050a7224 */ /* 0x040fe400078e02ff */
[----:B------:R-:W-:-:S04]  /*06b0*/  IMAD.HI.U32 R9, P1, R5, R11, R8 ;  /* 0x0000000b05097227 */ /* 0x000fc80007820008 */
[----:B------:R-:W-:Y:S01]  /*06c0*/  IMAD.HI.U32 R8, R5, R6, RZ ;  /* 0x0000000605087227 */ /* 0x000fe200078e00ff */
[----:B------:R-:W-:-:S03]  /*06d0*/  IADD3 R9, P2, PT, R10, R9, RZ ;  /* 0x000000090a097210 */ /* 0x000fc60007f5e0ff */
[----:B------:R-:W-:Y:S02]  /*06e0*/  IMAD.X R5, R8, 0x1, R5, P0 ;  /* 0x0000000108057824 */ /* 0x000fe400000e0605 */
[----:B------:R-:W-:-:S03]  /*06f0*/  IMAD.HI.U32 R6, R9, R0, RZ ;  /* 0x0000000009067227 */ /* 0x000fc600078e00ff */
[----:B------:R-:W-:Y:S01]  /*0700*/  IADD3.X R5, PT, PT, RZ, RZ, R5, P2, P1 ;  /* 0x000000ffff057210 */ /* 0x000fe200017e2405 */
[----:B------:R-:W-:-:S04]  /*0710*/  IMAD.WIDE.U32 R6, RZ, R9, R6 ;  /* 0x00000009ff067225 */ /* 0x000fc800078e0006 */
[----:B------:R-:W-:-:S05]  /*0720*/  IMAD.HI.U32 R5, P0, R5, R0, R6 ;  /* 0x0000000005057227 */ /* 0x000fca0007800006 */
[----:B------:R-:W-:Y:S01]  /*0730*/  IADD3 R9, P1, PT, RZ, R5, RZ ;  /* 0x00000005ff097210 */ /* 0x000fe20007f3e0ff */
[----:B------:R-:W-:-:S04]  /*0740*/  IMAD.X R5, RZ, RZ, RZ, P0 ;  /* 0x000000ffff057224 */ /* 0x000fc800000e06ff */
[----:B------:R-:W-:Y:S01]  /*0750*/  IMAD.WIDE.U32 R6, R9, R2, RZ ;  /* 0x0000000209067225 */ /* 0x000fe200078e00ff */
[----:B------:R-:W-:-:S03]  /*0760*/  IADD3.X R5, PT, PT, RZ, R5, RZ, P1, !PT ;  /* 0x00000005ff057210 */ /* 0x000fc60000ffe4ff */
[----:B------:R-:W-:Y:S01]  /*0770*/  IMAD R7, R9, R3, R7 ;  /* 0x0000000309077224 */ /* 0x000fe200078e0207 */
[----:B------:R-:W-:-:S03]  /*0780*/  IADD3 R13, P1, PT, -R6, R0, RZ ;  /* 0x00000000060d7210 */ /* 0x000fc60007f3e1ff */
[-C--:B------:R-:W-:Y:S01]  /*0790*/  IMAD R7, R5, R2.reuse, R7 ;  /* 0x0000000205077224 */ /* 0x080fe200078e0207 */
[CC--:B------:R-:W-:Y:S02]  /*07a0*/  ISETP.GE.U32.AND P0, PT, R13.reuse, R2.reuse, PT ;  /* 0x000000020d00720c */ /* 0x0c0fe40003f06070 */
[----:B------:R-:W-:Y:S01]  /*07b0*/  IADD3 R11, P2, PT, R13, -R2, RZ ;  /* 0x800000020d0b7210 */ /* 0x000fe20007f5e0ff */
[----:B------:R-:W-:Y:S01]  /*07c0*/  IMAD.X R12, RZ, RZ, ~R7, P1 ;  /* 0x000000ffff0c7224 */ /* 0x000fe200008e0e07 */
[----:B------:R-:W-:-:S04]  /*07d0*/  IADD3 R8, P1, PT, R9, 0x1, RZ ;  /* 0x0000000109087810 */ /* 0x000fc80007f3e0ff */
[CC--:B------:R-:W-:Y:S01]  /*07e0*/  ISETP.GE.U32.AND.EX P0, PT, R12.reuse, R3.reuse, PT, P0 ;  /* 0x000000030c00720c */ /* 0x0c0fe20003f06100 */
[----:B------:R-:W-:Y:S01]  /*07f0*/  IMAD.X R6, RZ, RZ, R5, P1 ;  /* 0x000000ffff067224 */ /* 0x000fe200008e0605 */
[----:B------:R-:W-:Y:S02]  /*0800*/  IADD3.X R10, PT, PT, R12, ~R3, RZ, P2, !PT ;  /* 0x800000030c0a7210 */ /* 0x000fe400017fe4ff */
[----:B------:R-:W-:Y:S02]  /*0810*/  SEL R11, R11, R13, P0 ;  /* 0x0000000d0b0b7207 */ /* 0x000fe40000000000 */
[----:B------:R-:W-:Y:S02]  /*0820*/  SEL R8, R8, R9, P0 ;  /* 0x0000000908087207 */ /* 0x000fe40000000000 */
[----:B------:R-:W-:Y:S02]  /*0830*/  SEL R10, R10, R12, P0 ;  /* 0x0000000c0a0a7207 */ /* 0x000fe40000000000 */
[----:B------:R-:W-:-:S02]  /*0840*/  SEL R7, R6, R5, P0 ;  /* 0x0000000506077207 */ /* 0x000fc40000000000 */
[----:B------:R-:W-:Y:S02]  /*0850*/  ISETP.GE.U32.AND P0, PT, R11, R2, PT ;  /* 0x000000020b00720c */ /* 0x000fe40003f06070 */
[----:B------:R-:W-:Y:S02]  /*0860*/  IADD3 R5, P2, PT, R8, 0x1, RZ ;  /* 0x0000000108057810 */ /* 0x000fe40007f5e0ff */
[----:B------:R-:W-:Y:S02]  /*0870*/  ISETP.GE.U32.AND.EX P0, PT, R10, R3, PT, P0 ;  /* 0x000000030a00720c */ /* 0x000fe40003f06100 */
[----:B------:R-:W-:Y:S02]  /*0880*/  ISETP.NE.U32.AND P1, PT, R2, RZ, PT ;  /* 0x000000ff0200720c */ /* 0x000fe40003f25070 */
[----:B------:R-:W-:Y:S02]  /*0890*/  IADD3.X R6, PT, PT, RZ, R7, RZ, P2, !PT ;  /* 0x00000007ff067210 */ /* 0x000fe400017fe4ff */
[----:B------:R-:W-:Y:S01]  /*08a0*/  SEL R2, R5, R8, P0 ;  /* 0x0000000805027207 */ /* 0x000fe20000000000 */
[----:B------:R-:W-:Y:S01]  /*08b0*/  IMAD.MOV.U32 R5, RZ, RZ, 0x0 ;  /* 0x00000000ff057424 */ /* 0x000fe200078e00ff */
[----:B------:R-:W-:-:S02]  /*08c0*/  ISETP.NE.AND.EX P1, PT, R3, RZ, PT, P1 ;  /* 0x000000ff0300720c */ /* 0x000fc40003f25310 */
[----:B------:R-:W-:Y:S02]  /*08d0*/  SEL R3, R6, R7, P0 ;  /* 0x0000000706037207 */ /* 0x000fe40000000000 */
[----:B------:R-:W-:Y:S02]  /*08e0*/  SEL R2, R2, 0xffffffff, P1 ;  /* 0xffffffff02027807 */ /* 0x000fe40000800000 */
[----:B------:R-:W-:Y:S01]  /*08f0*/  SEL R3, R3, 0xffffffff, P1 ;  /* 0xffffffff03037807 */ /* 0x000fe20000800000 */
[----:B------:R-:W-:Y:S06]  /*0900*/  RET.REL.NODEC R4 `(_Z13transpoKernelIiEvPT_S1_mm) ;  /* 0xfffffff404bc7950 */ /* 0x000fec0003c3ffff */
        .weak           $__internal_1_$__cuda_sm20_rem_u64
        .type           $__internal_1_$__cuda_sm20_rem_u64,@function
        .size           $__internal_1_$__cuda_sm20_rem_u64,(.L_x_48 - $__internal_1_$__cuda_sm20_rem_u64)
$__internal_1_$__cuda_sm20_rem_u64:
        /* <DEDUP_REMOVED lines=44> */
[----:B------:R-:W-:-:S03]  /*0bd0*/  ISETP.GE.U32.AND P0, PT, R13, R4, PT ;  /* 0x000000040d00720c */ /* 0x000fc60003f06070 */
[----:B------:R-:W-:Y:S01]  /*0be0*/  IMAD.X R0, RZ, RZ, ~R7, P1 ;  /* 0x000000ffff007224 */ /* 0x000fe200008e0e07 */
[----:B------:R-:W-:-:S04]  /*0bf0*/  IADD3 R9, P1, PT, R13, -R4, RZ ;  /* 0x800000040d097210 */ /* 0x000fc80007f3e0ff */
[CC--:B------:R-:W-:Y:S02]  /*0c00*/  ISETP.GE.U32.AND.EX P0, PT, R0.reuse, R5.reuse, PT, P0 ;  /* 0x000000050000720c */ /* 0x0c0fe40003f06100 */
[----:B------:R-:W-:Y:S02]  /*0c10*/  IADD3.X R8, PT, PT, R0, ~R5, RZ, P1, !PT ;  /* 0x8000000500087210 */ /* 0x000fe40000ffe4ff */
[----:B------:R-:W-:Y:S02]  /*0c20*/  SEL R9, R9, R13, P0 ;  /* 0x0000000d09097207 */ /* 0x000fe40000000000 */
[----:B------:R-:W-:Y:S02]  /*0c30*/  SEL R8, R8, R0, P0 ;  /* 0x0000000008087207 */ /* 0x000fe40000000000 */
[CC--:B------:R-:W-:Y:S02]  /*0c40*/  IADD3 R0, P2, PT, R9.reuse, -R4.reuse, RZ ;  /* 0x8000000409007210 */ /* 0x0c0fe40007f5e0ff */
[----:B------:R-:W-:-:S02]  /*0c50*/  ISETP.GE.U32.AND P0, PT, R9, R4, PT ;  /* 0x000000040900720c */ /* 0x000fc40003f06070 */
[----:B------:R-:W-:Y:S01]  /*0c60*/  ISETP.NE.U32.AND P1, PT, R4, RZ, PT ;  /* 0x000000ff0400720c */ /* 0x000fe20003f25070 */
[C---:B------:R-:W-:Y:S01]  /*0c70*/  IMAD.X R7, R8.reuse, 0x1, ~R5, P2 ;  /* 0x0000000108077824 */ /* 0x040fe200010e0e05 */
[----:B------:R-:W-:Y:S02]  /*0c80*/  ISETP.GE.U32.AND.EX P0, PT, R8, R5, PT, P0 ;  /* 0x000000050800720c */ /* 0x000fe40003f06100 */
[----:B------:R-:W-:Y:S02]  /*0c90*/  ISETP.NE.AND.EX P1, PT, R5, RZ, PT, P1 ;  /* 0x000000ff0500720c */ /* 0x000fe40003f25310 */
[----:B------:R-:W-:Y:S02]  /*0ca0*/  SEL R5, R7, R8, P0 ;  /* 0x0000000807057207 */ /* 0x000fe40000000000 */
[----:B------:R-:W-:Y:S02]  /*0cb0*/  MOV R7, 0x0 ;  /* 0x0000000000077802 */ /* 0x000fe40000000f00 */
[----:B------:R-:W-:-:S02]  /*0cc0*/  SEL R4, R0, R9, P0 ;  /* 0x0000000900047207 */ /* 0x000fc40000000000 */
[----:B------:R-:W-:Y:S02]  /*0cd0*/  SEL R5, R5, 0xffffffff, P1 ;  /* 0xffffffff05057807 */ /* 0x000fe40000800000 */
[----:B------:R-:W-:Y:S01]  /*0ce0*/  SEL R4, R4, 0xffffffff, P1 ;  /* 0xffffffff04047807 */ /* 0x000fe20000800000 */
[----:B------:R-:W-:Y:S06]  /*0cf0*/  RET.REL.NODEC R6 `(_Z13transpoKernelIiEvPT_S1_mm) ;  /* 0xfffffff006c07950 */ /* 0x000fec0003c3ffff */
.L_x_4:
[----:B------:R-:W-:-:S00]  /*0d00*/  BRA `(.L_x_4) ;  /* 0xfffffffc00fc7947 */ /* 0x000fc0000383ffff */
[----:B------:R-:W-:-:S00]  /*0d10*/  NOP ;  /* 0x0000000000007918 */ /* 0x000fc00000000000 */
        /* <DEDUP_REMOVED lines=14> */
.L_x_48:


//--------------------- .text._Z9dotKernelIlEvPT_S1_S1_mmm --------------------------
	.section	.text._Z9dotKernelIlEvPT_S1_S1_mmm,"ax",@progbits
	.align	128
        .global         _Z9dotKernelIlEvPT_S1_S1_mmm
        .type           _Z9dotKernelIlEvPT_S1_S1_mmm,@function
        .size           _Z9dotKernelIlEvPT_S1_S1_mmm,(.L_x_49 - _Z9dotKernelIlEvPT_S1_S1_mmm)
        .other          _Z9dotKernelIlEvPT_S1_S1_mmm,@"STO_CUDA_ENTRY STV_DEFAULT"
_Z9dotKernelIlEvPT_S1_S1_mmm:
.text._Z9dotKernelIlEvPT_S1_S1_mmm:
[----:B------:R-:W-:Y:S01]  /*0000*/  LDC R1, c[0x0][0x37c] ;  /* 0x0000df00ff017b82 */ /* 0x000fe20000000800 */
[----:B------:R-:W0:Y:S01]  /*0010*/  S2R R2, SR_TID.Y ;  /* 0x0000000000027919 */ /* 0x000e220000002200 */
[----:B------:R-:W1:Y:S01]  /*0020*/  LDCU.128 UR4, c[0x0][0x3a0] ;  /* 0x00007400ff0477ac */ /* 0x000e620008000c00 */
[----:B------:R-:W0:Y:S01]  /*0030*/  S2R R5, SR_TID.X ;  /* 0x0000000000057919 */ /* 0x000e220000002100 */
[----:B------:R-:W2:Y:S01]  /*0040*/  S2R R3, SR_CTAID.X ;  /* 0x0000000000037919 */ /* 0x000ea20000002500 */
[----:B-1----:R-:W-:Y:S01]  /*0050*/  IMAD.U32 R9, RZ, RZ, UR7 ;  /* 0x00000007ff097e24 */ /* 0x002fe2000f8e00ff */
[----:B------:R-:W-:-:S03]  /*0060*/  MOV R8, UR6 ;  /* 0x0000000600087c02 */ /* 0x000fc60008000f00 */
[----:B------:R-:W-:-:S04]  /*0070*/  IMAD R7, R9, UR4, RZ ;  /* 0x0000000409077c24 */ /* 0x000fc8000f8e02ff */
[----:B------:R-:W-:Y:S02]  /*0080*/  IMAD R7, R8, UR5, R7 ;  /* 0x0000000508077c24 */ /* 0x000fe4000f8e0207 */
[----:B0-----:R-:W-:Y:S02]  /*0090*/  IMAD R2, R2, 0x20, R5 ;  /* 0x0000002002027824 */ /* 0x001fe400078e0205 */
[----:B------:R-:W-:-:S04]  /*00a0*/  IMAD.WIDE.U32 R4, R8, UR4, RZ ;  /* 0x0000000408047c25 */ /* 0x000fc8000f8e00ff */
[----:B--2---:R-:W-:-:S05]  /*00b0*/  IMAD R2, R3, 0x400, R2 ;  /* 0x0000040003027824 */ /* 0x004fca00078e0202 */
[----:B------:R-:W-:Y:S01]  /*00c0*/  ISETP.GT.U32.AND P0, PT, R4, R2, PT ;  /* 0x000000020400720c */ /* 0x000fe20003f04070 */
[----:B------:R-:W-:-:S05]  /*00d0*/  IMAD.IADD R4, R5, 0x1, R7 ;  /* 0x0000000105047824 */ /* 0x000fca00078e0207 */
[----:B------:R-:W-:-:S13]  /*00e0*/  ISETP.GT.U32.AND.EX P0, PT, R4, RZ, PT, P0 ;  /* 0x000000ff0400720c */ /* 0x000fda0003f04100 */
[----:B------:R-:W-:Y:S05]  /*00f0*/  @!P0 EXIT ;  /* 0x000000000000894d */ /* 0x000fea0003800000 */
[----:B------:R-:W-:Y:S01]  /*0100*/  ISETP.NE.U32.AND P0, PT, R9, RZ, PT ;  /* 0x000000ff0900720c */ /* 0x000fe20003f05070 */
[----:B------:R-:W0:-:S12]  /*0110*/  LDCU.64 UR4, c[0x0][0x358] ;  /* 0x00006b00ff0477ac */ /* 0x000e180008000a00 */
[----:B------:R-:W-:Y:S05]  /*0120*/  @P0 BRA `(.L_x_5) ;  /* 0x00000000005c0947 */ /* 0x000fea0003800000 */
[----:B------:R-:W1:Y:S01]  /*0130*/  I2F.U32.RP R0, R8 ;  /* 0x0000000800007306 */ /* 0x000e620000209000 */
[----:B------:R-:W-:Y:S01]  /*0140*/  ISETP.NE.U32.AND P2, PT, R8, RZ, PT ;  /* 0x000000ff0800720c */ /* 0x000fe20003f45070 */
[----:B------:R-:W-:-:S06]  /*0150*/  IMAD.MOV.U32 R12, RZ, RZ, RZ ;  /* 0x000000ffff0c7224 */ /* 0x000fcc00078e00ff */
[----:B-1----:R-:W1:Y:S02]  /*0160*/  MUFU.RCP R0, R0 ;  /* 0x0000000000007308 */ /* 0x002e640000001000 */
[----:B-1----:R-:W-:-:S06]  /*0170*/  IADD3 R4, PT, PT, R0, 0xffffffe, RZ ;  /* 0x0ffffffe00047810 */ /* 0x002fcc0007ffe0ff */
[----:B------:R1:W2:Y:S02]  /*0180*/  F2I.FTZ.U32.TRUNC.NTZ R5, R4 ;  /* 0x0000000400057305 */ /* 0x0002a4000021f000 */
[----:B-1----:R-:W-:Y:S02]  /*0190*/  IMAD.MOV.U32 R4, RZ, RZ, RZ ;  /* 0x000000ffff047224 */ /* 0x002fe400078e00ff */
[----:B--2---:R-:W-:-:S04]  /*01a0*/  IMAD.MOV R7, RZ, RZ, -R5 ;  /* 0x000000ffff077224 */ /* 0x004fc800078e0a05 */
[----:B------:R-:W-:-:S04]  /*01b0*/  IMAD R7, R7, R8, RZ ;  /* 0x0000000807077224 */ /* 0x000fc800078e02ff */
[----:B------:R-:W-:-:S06]  /*01c0*/  IMAD.HI.U32 R5, R5, R7, R4 ;  /* 0x0000000705057227 */ /* 0x000fcc00078e0004 */
[----:B------:R-:W-:-:S05]  /*01d0*/  IMAD.HI.U32 R5, R5, R2, RZ ;  /* 0x0000000205057227 */ /* 0x000fca00078e00ff */
[----:B------:R-:W-:-:S05]  /*01e0*/  IADD3 R7, PT, PT, -R5, RZ, RZ ;  /* 0x000000ff05077210 */ /* 0x000fca0007ffe1ff */
[----:B------:R-:W-:-:S05]  /*01f0*/  IMAD R7, R8, R7, R2 ;  /* 0x0000000708077224 */ /* 0x000fca00078e0202 */
[----:B------:R-:W-:-:S13]  /*0200*/  ISETP.GE.U32.AND P0, PT, R7, R8, PT ;  /* 0x000000080700720c */ /* 0x000fda0003f06070 */
[----:B------:R-:W-:Y:S02]  /*0210*/  @P0 IMAD.IADD R7, R7, 0x1, -R8 ;  /* 0x0000000107070824 */ /* 0x000fe400078e0a08 */
[----:B------:R-:W-:-:S03]  /*0220*/  @P0 VIADD R5, R5, 0x1 ;  /* 0x0000000105050836 */ /* 0x000fc60000000000 */
[----:B------:R-:W-:-:S13]  /*0230*/  ISETP.GE.U32.AND P1, PT, R7, R8, PT ;  /* 0x000000080700720c */ /* 0x000fda0003f26070 */
[----:B------:R-:W-:Y:S02]  /*0240*/  @P1 IADD3 R5, PT, PT, R5, 0x1, RZ ;  /* 0x0000000105051810 */ /* 0x000fe40007ffe0ff */
[----:B------:R-:W-:-:S04]  /*0250*/  @!P2 LOP3.LUT R5, RZ, R8, RZ, 0x33, !PT ;  /* 0x00000008ff05a212 */ /* 0x000fc800078e33ff */
[----:B------:R-:W-:Y:S01]  /*0260*/  MOV R0, R5 ;  /* 0x0000000500007202 */ /* 0x000fe20000000f00 */
[----:B------:R-:W-:-:S04]  /*0270*/  IMAD.MOV R7, RZ, RZ, -R5 ;  /* 0x000000ffff077224 */ /* 0x000fc800078e0a05 */
[----:B------:R-:W-:Y:S01]  /*0280*/  IMAD R5, R8, R7, R2 ;  /* 0x0000000708057224 */ /* 0x000fe200078e0202 */
[----:B------:R-:W-:Y:S06]  /*0290*/  BRA `(.L_x_6) ;  /* 0x0000000000307947 */ /* 0x000fec0003800000 */
.L_x_5:
[----:B------:R-:W-:-:S07]  /*02a0*/  MOV R0, 0x2c0 ;  /* 0x000002c000007802 */ /* 0x000fce0000000f00 */
[----:B0-----:R-:W-:Y:S05]  /*02b0*/  CALL.REL.NOINC `($__internal_2_$__cuda_sm20_div_u64) ;  /* 0x0000000400dc7944 */ /* 0x001fea0003c00000 */
[----:B------:R-:W0:Y:S01]  /*02c0*/  LDC.64 R8, c[0x0][0x3a8] ;  /* 0x0000ea00ff087b82 */ /* 0x000e220000000a00 */
[----:B------:R-:W-:-:S05]  /*02d0*/  IADD3 R11, P0, PT, RZ, -R10, RZ ;  /* 0x8000000aff0b7210 */ /* 0x000fca0007f1e0ff */
[----:B------:R-:W-:-:S04]  /*02e0*/  IMAD.X R3, RZ, RZ, ~R6, P0 ;  /* 0x000000ffff037224 */ /* 0x000fc800000e0e06 */
[-C--:B0-----:R-:W-:Y:S02]  /*02f0*/  IMAD R0, R3, R8.reuse, RZ ;  /* 0x0000000803007224 */ /* 0x081fe400078e02ff */
[----:B------:R-:W-:Y:S02]  /*0300*/  IMAD.MOV.U32 R3, RZ, RZ, RZ ;  /* 0x000000ffff037224 */ /* 0x000fe400078e00ff */
[----:B------:R-:W-:-:S04]  /*0310*/  IMAD.WIDE.U32 R6, R11, R8, R2 ;  /* 0x000000080b067225 */ /* 0x000fc800078e0002 */
[----:B------:R-:W-:Y:S01]  /*0320*/  IMAD R11, R11, R9, R0 ;  /* 0x000000090b0b7224 */ /* 0x000fe200078e0200 */
[----:B------:R-:W-:Y:S01]  /*0330*/  MOV R0, R10 ;  /* 0x0000000a00007202 */ /* 0x000fe20000000f00 */
[----:B------:R-:W-:Y:S02]  /*0340*/  IMAD.MOV.U32 R5, RZ, RZ, R6 ;  /* 0x000000ffff057224 */ /* 0x000fe400078e0006 */
[----:B------:R-:W-:-:S07]  /*0350*/  IMAD.IADD R12, R7, 0x1, R11 ;  /* 0x00000001070c7824 */ /* 0x000fce00078e020b */
.L_x_6:
[----:B------:R-:W1:Y:S01]  /*0360*/  LDC.64 R18, c[0x0][0x398] ;  /* 0x0000e600ff127b82 */ /* 0x000e620000000a00 */
[----:B------:R-:W-:-:S05]  /*0370*/  SHF.R.S32.HI R7, RZ, 0x1f, R0 ;  /* 0x0000001fff077819 */ /* 0x000fca0000011400 */
[-C--:B-1----:R-:W-:Y:S02]  /*0380*/  IMAD R7, R7, R18.reuse, RZ ;  /* 0x0000001207077224 */ /* 0x082fe400078e02ff */
[----:B------:R-:W-:-:S04]  /*0390*/  IMAD.WIDE.U32 R16, R0, R18, RZ ;  /* 0x0000001200107225 */ /* 0x000fc800078e00ff */
[----:B------:R-:W-:Y:S01]  /*03a0*/  IMAD R7, R0, R19, R7 ;  /* 0x0000001300077224 */ /* 0x000fe200078e0207 */
[----:B------:R-:W-:-:S04]  /*03b0*/  IADD3 R0, P1, PT, R16, R18, RZ ;  /* 0x0000001210007210 */ /* 0x000fc80007f3e0ff */
[----:B------:R-:W-:Y:S02]  /*03c0*/  IADD3 R4, PT, PT, R17, R7, RZ ;  /* 0x0000000711047210 */ /* 0x000fe40007ffe0ff */
[----:B------:R-:W-:-:S03]  /*03d0*/  ISETP.GE.U32.AND P0, PT, R16, R0, PT ;  /* 0x000000001000720c */ /* 0x000fc60003f06070 */
[----:B------:R-:W-:-:S05]  /*03e0*/  IMAD.X R6, R4, 0x1, R19, P1 ;  /* 0x0000000104067824 */ /* 0x000fca00008e0613 */
[----:B------:R-:W-:-:S13]  /*03f0*/  ISETP.GE.U32.AND.EX P0, PT, R4, R6, PT, P0 ;  /* 0x000000060400720c */ /* 0x000fda0003f06100 */
[----:B0-----:R-:W-:Y:S05]  /*0400*/  @P0 EXIT ;  /* 0x000000000000094d */ /* 0x001fea0003800000 */
[----:B------:R-:W0:Y:S02]  /*0410*/  LDCU.64 UR6, c[0x0][0x390] ;  /* 0x00007200ff0677ac */ /* 0x000e240008000a00 */
[----:B0-----:R-:W-:-:S04]  /*0420*/  LEA R10, P0, R2, UR6, 0x3 ;  /* 0x00000006020a7c11 */ /* 0x001fc8000f8018ff */
[----:B------:R-:W-:-:S05]  /*0430*/  LEA.HI.X R11, R2, UR7, RZ, 0x3, P0 ;  /* 0x00000007020b7c11 */ /* 0x000fca00080f1cff */
[----:B------:R0:W5:Y:S01]  /*0440*/  LDG.E.64 R14, desc[UR4][R10.64] ;  /* 0x000000040a0e7981 */ /* 0x000162000c1e1b00 */
[C---:B------:R-:W-:Y:S01]  /*0450*/  IADD3 R2, P2, PT, R18.reuse, -0x1, RZ ;  /* 0xffffffff12027810 */ /* 0x040fe20007f5e0ff */
[----:B------:R-:W-:Y:S01]  /*0460*/  IMAD.MOV.U32 R3, RZ, RZ, R16 ;  /* 0x000000ffff037224 */ /* 0x000fe200078e0010 */
[----:B------:R-:W-:Y:S02]  /*0470*/  LOP3.LUT R18, R18, 0x3, RZ, 0xc0, !PT ;  /* 0x0000000312127812 */ /* 0x000fe400078ec0ff */
[----:B------:R-:W-:Y:S02]  /*0480*/  ISETP.GE.U32.AND P0, PT, R2, 0x3, PT ;  /* 0x000000030200780c */ /* 0x000fe40003f06070 */
[----:B------:R-:W-:Y:S02]  /*0490*/  ISETP.NE.U32.AND P1, PT, R18, RZ, PT ;  /* 0x000000ff1200720c */ /* 0x000fe40003f25070 */
[----:B------:R-:W-:Y:S02]  /*04a0*/  IADD3.X R19, PT, PT, R19, -0x1, RZ, P2, !PT ;  /* 0xffffffff13137810 */ /* 0x000fe400017fe4ff */
[----:B------:R-:W-:-:S02]  /*04b0*/  ISETP.NE.AND.EX P1, PT, RZ, RZ, PT, P1 ;  /* 0x000000ffff00720c */ /* 0x000fc40003f25310 */
[----:B------:R-:W-:Y:S02]  /*04c0*/  ISETP.GE.U32.AND.EX P0, PT, R19, RZ, PT, P0 ;  /* 0x000000ff1300720c */ /* 0x000fe40003f06100 */
[----:B------:R-:W-:-:S09]  /*04d0*/  MOV R16, R4 ;  /* 0x0000000400107202 */ /* 0x000fd20000000f00 */
[----:B0-----:R-:W-:Y:S05]  /*04e0*/  @!P1 BRA `(.L_x_7) ;  /* 0x00000000005c9947 */ /* 0x001fea0003800000 */
[----:B------:R-:W-:Y:S01]  /*04f0*/  IMAD.MOV.U32 R2, RZ, RZ, R18 ;  /* 0x000000ffff027224 */ /* 0x000fe200078e0012 */
[----:B------:R-:W0:Y:S01]  /*0500*/  LDCU.128 UR8, c[0x0][0x380] ;  /* 0x00007000ff0877ac */ /* 0x000e220008000c00 */
[----:B------:R-:W-:-:S07]  /*0510*/  IMAD.MOV.U32 R4, RZ, RZ, RZ ;  /* 0x000000ffff047224 */ /* 0x000fce00078e00ff */
.L_x_8:
[----:B0-----:R-:W-:Y:S02]  /*0520*/  LEA R18, P1, R3, UR8, 0x3 ;  /* 0x0000000803127c11 */ /* 0x001fe4000f8218ff */
[----:B------:R-:W-:Y:S02]  /*0530*/  LEA R20, P2, R5, UR10, 0x3 ;  /* 0x0000000a05147c11 */ /* 0x000fe4000f8418ff */
[----:B------:R-:W-:Y:S02]  /*0540*/  LEA.HI.X R19, R3, UR9, R16, 0x3, P1 ;  /* 0x0000000903137c11 */ /* 0x000fe400088f1c10 */
[----:B------:R-:W-:-:S04]  /*0550*/  LEA.HI.X R21, R5, UR11, R12, 0x3, P2 ;  /* 0x0000000b05157c11 */ /* 0x000fc800090f1c0c */
[----:B------:R-:W2:Y:S04]  /*0560*/  LDG.E.64 R18, desc[UR4][R18.64] ;  /* 0x0000000412127981 */ /* 0x000ea8000c1e1b00 */
[----:B------:R-:W2:Y:S01]  /*0570*/  LDG.E.64 R20, desc[UR4][R20.64] ;  /* 0x0000000414147981 */ /* 0x000ea2000c1e1b00 */
[----:B------:R-:W-:Y:S02]  /*0580*/  IADD3 R2, P1, PT, R2, -0x1, RZ ;  /* 0xffffffff02027810 */ /* 0x000fe40007f3e0ff */
[----:B------:R-:W-:Y:S02]  /*0590*/  IADD3 R3, P3, PT, R3, 0x1, RZ ;  /* 0x0000000103037810 */ /* 0x000fe40007f7e0ff */
[----:B------:R-:W-:Y:S02]  /*05a0*/  IADD3.X R4, PT, PT, R4, -0x1, RZ, P1, !PT ;  /* 0xffffffff04047810 */ /* 0x000fe40000ffe4ff */
[----:B------:R-:W-:Y:S01]  /*05b0*/  ISETP.NE.U32.AND P1, PT, R2, RZ, PT ;  /* 0x000000ff0200720c */ /* 0x000fe20003f25070 */
[----:B------:R-:W-:Y:S01]  /*05c0*/  IMAD.X R16, RZ, RZ, R16, P3 ;  /* 0x000000ffff107224 */ /* 0x000fe200018e0610 */
[----:B------:R-:W-:-:S02]  /*05d0*/  IADD3 R5, P2, PT, R5, R8, RZ ;  /* 0x0000000805057210 */ /* 0x000fc40007f5e0ff */
[----:B------:R-:W-:-:S03]  /*05e0*/  ISETP.NE.AND.EX P1, PT, R4, RZ, PT, P1 ;  /* 0x000000ff0400720c */ /* 0x000fc60003f25310 */
[----:B------:R-:W-:Y:S02]  /*05f0*/  IMAD.X R12, R12, 0x1, R9, P2 ;  /* 0x000000010c0c7824 */ /* 0x000fe400010e0609 */
[----:B--2---:R-:W-:Y:S02]  /*0600*/  IMAD R7, R21, R18, RZ ;  /* 0x0000001215077224 */ /* 0x004fe400078e02ff */
[----:B-1---5:R-:W-:-:S04]  /*0610*/  IMAD.WIDE.U32 R14, R18, R20, R14 ;  /* 0x00000014120e7225 */ /* 0x022fc800078e000e */
[----:B------:R-:W-:-:S05]  /*0620*/  IMAD R7, R19, R20, R7 ;  /* 0x0000001413077224 */ /* 0x000fca00078e0207 */
[----:B------:R-:W-:-:S05]  /*0630*/  IADD3 R15, PT, PT, R15, R7, RZ ;  /* 0x000000070f0f7210 */ /* 0x000fca0007ffe0ff */
[----:B------:R1:W-:Y:S01]  /*0640*/  STG.E.64 desc[UR4][R10.64], R14 ;  /* 0x0000000e0a007986 */ /* 0x0003e2000c101b04 */
[----:B------:R-:W-:Y:S05]  /*0650*/  @P1 BRA `(.L_x_8) ;  /* 0xfffffffc00b01947 */ /* 0x000fea000383ffff */
.L_x_7:
[----:B------:R-:W-:Y:S05]  /*0660*/  @!P0 EXIT ;  /* 0x000000000000894d */ /* 0x000fea0003800000 */
[----:B------:R-:W0:Y:S01]  /*0670*/  LDCU.128 UR8, c[0x0][0x380] ;  /* 0x00007000ff0877ac */ /* 0x000e220008000c00 */
[----:B------:R-:W-:Y:S01]  /*0680*/  IADD3 R0, P1, PT, -R3, R0, RZ ;  /* 0x0000000003007210 */ /* 0x000fe20007f3e1ff */
[C---:B------:R-:W-:Y:S01]  /*0690*/  IMAD.SHL.U32 R23, R8.reuse, 0x20, RZ ;  /* 0x0000002008177824 */ /* 0x040fe200078e00ff */
[--C-:B------:R-:W-:Y:S02]  /*06a0*/  SHF.L.U64.HI R22, R8, 0x5, R9.reuse ;  /* 0x0000000508167819 */ /* 0x100fe40000010209 */
[----:B------:R-:W-:Y:S02]  /*06b0*/  IADD3.X R2, PT, PT, ~R16, R6, RZ, P1, !PT ;  /* 0x0000000610027210 */ /* 0x000fe40000ffe5ff */
[C-C-:B------:R-:W-:Y:S02]  /*06c0*/  SHF.L.U64.HI R6, R8.reuse, 0x3, R9.reuse ;  /* 0x0000000308067819 */ /* 0x140fe40000010209 */
[----:B------:R-:W-:Y:S02]  /*06d0*/  SHF.L.U64.HI R24, R8, 0x4, R9 ;  /* 0x0000000408187819 */ /* 0x000fe40000010209 */
[----:B0-----:R-:W-:-:S02]  /*06e0*/  LEA R4, P0, R5, UR10, 0x3 ;  /* 0x0000000a05047c11 */ /* 0x001fc4000f8018ff */
[----:B------:R-:W-:Y:S02]  /*06f0*/  LEA R7, P2, R3, UR8, 0x3 ;  /* 0x0000000803077c11 */ /* 0x000fe4000f8418ff */
[----:B------:R-:W-:Y:S02]  /*0700*/  LEA.HI.X R5, R5, UR11, R12, 0x3, P0 ;  /* 0x0000000b05057c11 */ /* 0x000fe400080f1c0c */
[----:B------:R-:W-:Y:S02]  /*0710*/  LEA.HI.X R13, R3, UR9, R16, 0x3, P2 ;  /* 0x00000009030d7c11 */ /* 0x000fe400090f1c10 */
[----:B------:R-:W-:Y:S01]  /*0720*/  IADD3 R12, P0, PT, R7, 0x10, RZ ;  /* 0x00000010070c7810 */ /* 0x000fe20007f1e0ff */
[C---:B------:R-:W-:Y:S01]  /*0730*/  IMAD.SHL.U32 R7, R8.reuse, 0x8, RZ ;  /* 0x0000000808077824 */ /* 0x040fe200078e00ff */
[----:B------:R-:W-:-:S03]  /*0740*/  SHF.L.U32 R3, R8, 0x4, RZ ;  /* 0x0000000408037819 */ /* 0x000fc600000006ff */
[----:B------:R-:W-:-:S08]  /*0750*/  IMAD.X R13, RZ, RZ, R13, P0 ;  /* 0x000000ffff0d7224 */ /* 0x000fd000000e060d */
.L_x_9:
[----:B------:R-:W2:Y:S04]  /*0760*/  LDG.E.64 R16, desc[UR4][R4.64] ;  /* 0x0000000404107981 */ /* 0x000ea8000c1e1b00 */
[----:B------:R-:W2:Y:S02]  /*0770*/  LDG.E.64 R18, desc[UR4][R12.64+-0x10] ;  /* 0xfffff0040c127981 */ /* 0x000ea4000c1e1b00 */
[----:B--2---:R-:W-:Y:S02]  /*0780*/  IMAD R17, R17, R18, RZ ;  /* 0x0000001211117224 */ /* 0x004fe400078e02ff */
[----:B0----5:R-:W-:Y:S01]  /*0790*/  IMAD.WIDE.U32 R20, R18, R16, R14 ;  /* 0x0000001012147225 */ /* 0x021fe200078e000e */
[----:B-1----:R-:W-:-:S03]  /*07a0*/  IADD3 R14, P0, PT, R4, R7, RZ ;  /* 0x00000007040e7210 */ /* 0x002fc60007f1e0ff */
[----:B------:R-:W-:Y:S02]  /*07b0*/  IMAD R17, R19, R16, R17 ;  /* 0x0000001013117224 */ /* 0x000fe400078e0211 */
[----:B------:R-:W-:-:S03]  /*07c0*/  IMAD.X R15, R5, 0x1, R6, P0 ;  /* 0x00000001050f7824 */ /* 0x000fc600000e0606 */
[----:B------:R-:W-:-:S05]  /*07d0*/  IADD3 R21, PT, PT, R21, R17, RZ ;  /* 0x0000001115157210 */ /* 0x000fca0007ffe0ff */
[----:B------:R0:W-:Y:S04]  /*07e0*/  STG.E.64 desc[UR4][R10.64], R20 ;  /* 0x000000140a007986 */ /* 0x0001e8000c101b04 */
[----:B------:R-:W2:Y:S04]  /*07f0*/  LDG.E.64 R14, desc[UR4][R14.64] ;  /* 0x000000040e0e7981 */ /* 0x000ea8000c1e1b00 */
[----:B------:R-:W2:Y:S02]  /*0800*/  LDG.E.64 R16, desc[UR4][R12.64+-0x8] ;  /* 0xfffff8040c107981 */ /* 0x000ea4000c1e1b00 */
[----:B--2---:R-:W-:-:S02]  /*0810*/  IMAD R25, R15, R16, RZ ;  /* 0x000000100f197224 */ /* 0x004fc400078e02ff */
[----:B------:R-:W-:Y:S01]  /*0820*/  IMAD.WIDE.U32 R18, R16, R14, R20 ;  /* 0x0000000e10127225 */ /* 0x000fe200078e0014 */
[----:B------:R-:W-:-:S03]  /*0830*/  IADD3 R16, P0, PT, R4, R3, RZ ;  /* 0x0000000304107210 */ /* 0x000fc60007f1e0ff */
[----:B------:R-:W-:Y:S02]  /*0840*/  IMAD R25, R17, R14, R25 ;  /* 0x0000000e11197224 */ /* 0x000fe400078e0219 */
[----:B------:R-:W-:Y:S02]  /*0850*/  IMAD.X R17, R5, 0x1, R24, P0 ;  /* 0x0000000105117824 */ /* 0x000fe400000e0618 */
[----:B------:R-:W-:-:S05]  /*0860*/  IMAD.IADD R19, R19, 0x1, R25 ;  /* 0x0000000113137824 */ /* 0x000fca00078e0219 */
[----:B------:R1:W-:Y:S04]  /*0870*/  STG.E.64 desc[UR4][R10.64], R18 ;  /* 0x000000120a007986 */ /* 0x0003e8000c101b04 */
[----:B------:R-:W2:Y:S04]  /*0880*/  LDG.E.64 R16, desc[UR4][R16.64] ;  /* 0x0000000410107981 */ /* 0x000ea8000c1e1b00 */
[----:B------:R-:W2:Y:S01]  /*0890*/  LDG.E.64 R14, desc[UR4][R12.64] ;  /* 0x000000040c0e7981 */ /* 0x000ea2000c1e1b00 */
[----:B------:R-:W-:-:S04]  /*08a0*/  IMAD.WIDE.U32 R26, R8, 0x18, R4 ;  /* 0x00000018081a7825 */ /* 0x000fc800078e0004 */
[----:B--2---:R-:W-:Y:S02]  /*08b0*/  IMAD R25, R17, R14, RZ ;  /* 0x0000000e11197224 */ /* 0x004fe400078e02ff */
[----:B0-----:R-:W-:-:S04]  /*08c0*/  IMAD.WIDE.U32 R20, R14, R16, R18 ;  /* 0x000000100e147225 */ /* 0x001fc800078e0012 */
[----:B------:R-:W-:Y:S02]  /*08d0*/  IMAD R25, R15, R16, R25 ;  /* 0x000000100f197224 */ /* 0x000fe400078e0219 */
[----:B------:R-:W-:Y:S02]  /*08e0*/  IMAD R15, R9, 0x18, RZ ;  /* 0x00000018090f7824 */ /* 0x000fe400078e02ff */
[----:B------:R-:W-:-:S03]  /*08f0*/  IMAD.IADD R21, R21, 0x1, R25 ;  /* 0x0000000115157824 */ /* 0x000fc600078e0219 */
[----:B------:R-:W-:Y:S02]  /*0900*/  IADD3 R27, PT, PT, R27, R15, RZ ;  /* 0x0000000f1b1b7210 */ /* 0x000fe40007ffe0ff */
[----:B------:R0:W-:Y:S04]  /*0910*/  STG.E.64 desc[UR4][R10.64], R20 ;  /* 0x000000140a007986 */ /* 0x0001e8000c101b04 */
[----:B------:R-:W2:Y:S04]  /*0920*/  LDG.E.64 R16, desc[UR4][R26.64] ;  /* 0x000000041a107981 */ /* 0x000ea8000c1e1b00 */
[----:B-1----:R1:W2:Y:S01]  /*0930*/  LDG.E.64 R18, desc[UR4][R12.64+0x8] ;  /* 0x000008040c127981 */ /* 0x0022a2000c1e1b00 */
[----:B------:R-:W-:-:S02]  /*0940*/  IADD3 R0, P0, PT, R0, -0x4, RZ ;  /* 0xfffffffc00007810 */ /* 0x000fc40007f1e0ff */
[----:B------:R-:W-:Y:S02]  /*0950*/  IADD3 R4, P1, PT, R4, R23, RZ ;  /* 0x0000001704047210 */ /* 0x000fe40007f3e0ff */
[----:B------:R-:W-:Y:S02]  /*0960*/  IADD3.X R2, PT, PT, R2, -0x1, RZ, P0, !PT ;  /* 0xffffffff02027810 */ /* 0x000fe400007fe4ff */
[----:B------:R-:W-:Y:S01]  /*0970*/  ISETP.NE.U32.AND P0, PT, R0, RZ, PT ;  /* 0x000000ff0000720c */ /* 0x000fe20003f05070 */
[----:B------:R-:W-:Y:S01]  /*0980*/  IMAD.X R5, R5, 0x1, R22, P1 ;  /* 0x0000000105057824 */ /* 0x000fe200008e0616 */
[----:B-1----:R-:W-:Y:S02]  /*0990*/  IADD3 R12, P2, PT, R12, 0x20, RZ ;  /* 0x000000200c0c7810 */ /* 0x002fe40007f5e0ff */
[----:B------:R-:W-:Y:S02]  /*09a0*/  ISETP.NE.AND.EX P0, PT, R2, RZ, PT, P0 ;  /* 0x000000ff0200720c */ /* 0x000fe40003f05300 */
[----:B------:R-:W-:Y:S01]  /*09b0*/  IADD3.X R13, PT, PT, RZ, R13, RZ, P2, !PT ;  /* 0x0000000dff0d7210 */ /* 0x000fe200017fe4ff */
[----:B--2---:R-:W-:-:S02]  /*09c0*/  IMAD R17, R17, R18, RZ ;  /* 0x0000001211117224 */ /* 0x004fc400078e02ff */
[----:B------:R-:W-:-:S04]  /*09d0*/  IMAD.WIDE.U32 R14, R18, R16, R20 ;  /* 0x00000010120e7225 */ /* 0x000fc800078e0014 */
[----:B------:R-:W-:-:S04]  /*09e0*/  IMAD R17, R19, R16, R17 ;  /* 0x0000001013117224 */ /* 0x000fc800078e0211 */
[----:B------:R-:W-:-:S05]  /*09f0*/  IMAD.IADD R15, R15, 0x1, R17 ;  /* 0x000000010f0f7824 */ /* 0x000fca00078e0211 */
[----:B------:R0:W-:Y:S01]  /*0a00*/  STG.E.64 desc[UR4][R10.64], R14 ;  /* 0x0000000e0a007986 */ /* 0x0001e2000c101b04 */
[----:B------:R-:W-:Y:S05]  /*0a10*/  @P0 BRA `(.L_x_9) ;  /* 0xfffffffc00500947 */ /* 0x000fea000383ffff */
[----:B------:R-:W-:Y:S05]  /*0a20*/  EXIT ;  /* 0x000000000000794d */ /* 0x000fea0003800000 */
        .weak           $__internal_2_$__cuda_sm20_div_u64
        .type           $__internal_2_$__cuda_sm20_div_u64,@function
        .size           $__internal_2_$__cuda_sm20_div_u64,(.L_x_49 - $__internal_2_$__cuda_sm20_div_u64)
$__internal_2_$__cuda_sm20_div_u64:
[----:B------:R-:W0:Y:S01]  /*0a30*/  LDCU.64 UR6, c[0x0][0x3a8] ;  /* 0x00007500ff0677ac */ /* 0x000e220008000a00 */
[----:B------:R-:W1:Y:S01]  /*0a40*/  LDC.64 R4, c[0x0][0x3a8] ;  /* 0x0000ea00ff047b82 */ /* 0x000e620000000a00 */
[----:B0-----:R-:W0:Y:S08]  /*0a50*/  I2F.U64.RP R10, UR6 ;  /* 0x00000006000a7d12 */ /* 0x001e300008309000 */
[----:B0-----:R-:W0:Y:S02]  /*0a60*/  MUFU.RCP R10, R10 ;  /* 0x0000000a000a7308 */ /* 0x001e240000001000 */
[----:B0-----:R-:W-:-:S06]  /*0a70*/  VIADD R6, R10, 0x1ffffffe ;  /* 0x1ffffffe0a067836 */ /* 0x001fcc0000000000 */
[----:B------:R-:W1:Y:S02]  /*0a80*/  F2I.U64.TRUNC R6, R6 ;  /* 0x0000000600067311 */ /* 0x000e64000020d800 */
[----:B-1----:R-:W-:-:S04]  /*0a90*/  IMAD.WIDE.U32 R8, R6, R4, RZ ;  /* 0x0000000406087225 */ /* 0x002fc800078e00ff */
[----:B------:R-:W-:Y:S01]  /*0aa0*/  IMAD R9, R6, R5, R9 ;  /* 0x0000000506097224 */ /* 0x000fe200078e0209 */
[----:B------:R-:W-:-:S03]  /*0ab0*/  IADD3 R11, P0, PT, RZ, -R8, RZ ;  /* 0x80000008ff0b7210 */ /* 0x000fc60007f1e0ff */
[----:B------:R-:W-:Y:S02]  /*0ac0*/  IMAD R9, R7, R4, R9 ;  /* 0x0000000407097224 */ /* 0x000fe400078e0209 */
[----:B------:R-:W-:-:S03]  /*0ad0*/  IMAD.HI.U32 R8, R6, R11, RZ ;  /* 0x0000000b06087227 */ /* 0x000fc600078e00ff */
[----:B------:R-:W-:Y:S01]  /*0ae0*/  IADD3.X R13, PT, PT, RZ, ~R9, RZ, P0, !PT ;  /* 0x80000009ff0d7210 */ /* 0x000fe200007fe4ff */
[----:B------:R-:W-:-:S04]  /*0af0*/  IMAD.MOV.U32 R9, RZ, RZ, R6 ;  /* 0x000000ffff097224 */ /* 0x000fc800078e0006 */
[----:B------:R-:W-:-:S04]  /*0b00*/  IMAD.WIDE.U32 R8, P0, R6, R13, R8 ;  /* 0x0000000d06087225 */ /* 0x000fc80007800008 */
[C---:B------:R-:W-:Y:S02]  /*0b10*/  IMAD R15, R7.reuse, R13, RZ ;  /* 0x0000000d070f7224 */ /* 0x040fe400078e02ff */
[----:B------:R-:W-:-:S04]  /*0b20*/  IMAD.HI.U32 R8, P1, R7, R11, R8 ;  /* 0x0000000b07087227 */ /* 0x000fc80007820008 */
[----:B------:R-:W-:Y:S01]  /*0b30*/  IMAD.HI.U32 R13, R7, R13, RZ ;  /* 0x0000000d070d7227 */ /* 0x000fe200078e00ff */
[----:B------:R-:W-:-:S03]  /*0b40*/  IADD3 R9, P2, PT, R15, R8, RZ ;  /* 0x000000080f097210 */ /* 0x000fc60007f5e0ff */
[----:B------:R-:W-:Y:S02]  /*0b50*/  IMAD.X R8, R13, 0x1, R7, P0 ;  /* 0x000000010d087824 */ /* 0x000fe400000e0607 */
[----:B------:R-:W-:-:S03]  /*0b60*/  IMAD.WIDE.U32 R6, R9, R4, RZ ;  /* 0x0000000409067225 */ /* 0x000fc600078e00ff */
[----:B------:R-:W-:Y:S01]  /*0b70*/  IADD3.X R11, PT, PT, RZ, RZ, R8, P2, P1 ;  /* 0x000000ffff0b7210 */ /* 0x000fe200017e2408 */
[----:B------:R-:W-:Y:S01]  /*0b80*/  IMAD R7, R9, R5, R7 ;  /* 0x0000000509077224 */ /* 0x000fe200078e0207 */
[----:B------:R-:W-:-:S03]  /*0b90*/  IADD3 R13, P0, PT, RZ, -R6, RZ ;  /* 0x80000006ff0d7210 */ /* 0x000fc60007f1e0ff */
[----:B------:R-:W-:Y:S02]  /*0ba0*/  IMAD R7, R11, R4, R7 ;  /* 0x000000040b077224 */ /* 0x000fe400078e0207 */
[----:B------:R-:W-:-:S03]  /*0bb0*/  IMAD.HI.U32 R8, R9, R13, RZ ;  /* 0x0000000d09087227 */ /* 0x000fc600078e00ff */
[----:B------:R-:W-:Y:S01]  /*0bc0*/  IADD3.X R6, PT, PT, RZ, ~R7, RZ, P0, !PT ;  /* 0x80000007ff067210 */ /* 0x000fe200007fe4ff */
[----:B------:R-:W-:-:S04]  /*0bd0*/  IMAD.MOV.U32 R7, RZ, RZ, RZ ;  /* 0x000000ffff077224 */ /* 0x000fc800078e00ff */
        /* <DEDUP_REMOVED lines=10> */
[----:B------:R-:W-:Y:S02]  /*0c80*/  IADD3 R9, P1, PT, RZ, R6, RZ ;  /* 0x00000006ff097210 */ /* 0x000fe40007f3e0ff */
[----:B------:R-:W-:-:S03]  /*0c90*/  IADD3.X R8, PT, PT, RZ, RZ, RZ, P0, !PT ;  /* 0x000000ffff087210 */ /* 0x000fc600007fe4ff */
[----:B------:R-:W-:-:S04]  /*0ca0*/  IMAD.WIDE.U32 R6, R9, R4, RZ ;  /* 0x0000000409067225 */ /* 0x000fc800078e00ff */
[----:B------:R-:W-:Y:S01]  /*0cb0*/  IMAD.X R11, RZ, RZ, R8, P1 ;  /* 0x000000ffff0b7224 */ /* 0x000fe200008e0608 */
[----:B------:R-:W-:Y:S01]  /*0cc0*/  IADD3 R13, P1, PT, -R6, R2, RZ ;  /* 0x00000002060d7210 */ /* 0x000fe20007f3e1ff */
[C---:B------:R-:W-:Y:S01]  /*0cd0*/  IMAD R7, R9.reuse, R5, R7 ;  /* 0x0000000509077224 */ /* 0x040fe200078e0207 */
[----:B------:R-:W-:Y:S02]  /*0ce0*/  IADD3 R6, P2, PT, R9, 0x1, RZ ;  /* 0x0000000109067810 */ /* 0x000fe40007f5e0ff */
[-C--:B------:R-:W-:Y:S01]  /*0cf0*/  ISETP.GE.U32.AND P0, PT, R13, R4.reuse, PT ;  /* 0x000000040d00720c */ /* 0x080fe20003f06070 */
[-C--:B------:R-:W-:Y:S02]  /*0d00*/  IMAD R7, R11, R4.reuse, R7 ;  /* 0x000000040b077224 */ /* 0x080fe400078e0207 */
[----:B------:R-:W-:Y:S02]  /*0d10*/  IMAD.X R8, RZ, RZ, R11, P2 ;  /* 0x000000ffff087224 */ /* 0x000fe400010e060b */
[----:B------:R-:W-:Y:S01]  /*0d20*/  IMAD.X R12, RZ, RZ, ~R7, P1 ;  /* 0x000000ffff0c7224 */ /* 0x000fe200008e0e07 */
[----:B------:R-:W-:-:S04]  /*0d30*/  IADD3 R7, P1, PT, R13, -R4, RZ ;  /* 0x800000040d077210 */ /* 0x000fc80007f3e0ff */
[CC--:B------:R-:W-:Y:S02]  /*0d40*/  ISETP.GE.U32.AND.EX P0, PT, R12.reuse, R5.reuse, PT, P0 ;  /* 0x000000050c00720c */ /* 0x0c0fe40003f06100 */
[----:B------:R-:W-:Y:S02]  /*0d50*/  IADD3.X R10, PT, PT, R12, ~R5, RZ, P1, !PT ;  /* 0x800000050c0a7210 */ /* 0x000fe40000ffe4ff */
[----:B------:R-:W-:Y:S02]  /*0d60*/  SEL R7, R7, R13, P0 ;  /* 0x0000000d07077207 */ /* 0x000fe40000000000 */
[----:B------:R-:W-:Y:S02]  /*0d70*/  SEL R9, R6, R9, P0 ;  /* 0x0000000906097207 */ /* 0x000fe40000000000 */
[----:B------:R-:W-:Y:S02]  /*0d80*/  SEL R6, R10, R12, P0 ;  /* 0x0000000c0a067207 */ /* 0x000fe40000000000 */
[----:B------:R-:W-:-:S02]  /*0d90*/  SEL R11, R8, R11, P0 ;  /* 0x0000000b080b7207 */ /* 0x000fc40000000000 */
[----:B------:R-:W-:Y:S02]  /*0da0*/  ISETP.GE.U32.AND P0, PT, R7, R4, PT ;  /* 0x000000040700720c */ /* 0x000fe40003f06070 */
[----:B------:R-:W-:Y:S01]  /*0db0*/  ISETP.NE.U32.AND P1, PT, R4, RZ, PT ;  /* 0x000000ff0400720c */ /* 0x000fe20003f25070 */
[----:B------:R-:W-:Y:S01]  /*0dc0*/  IMAD.MOV.U32 R4, RZ, RZ, R0 ;  /* 0x000000ffff047224 */ /* 0x000fe200078e0000 */
[----:B------:R-:W-:Y:S02]  /*0dd0*/  IADD3 R10, P2, PT, R9, 0x1, RZ ;  /* 0x00000001090a7810 */ /* 0x000fe40007f5e0ff */
[----:B------:R-:W-:Y:S02]  /*0de0*/  ISETP.GE.U32.AND.EX P0, PT, R6, R5, PT, P0 ;  /* 0x000000050600720c */ /* 0x000fe40003f06100 */
[----:B------:R-:W-:Y:S01]  /*0df0*/  ISETP.NE.AND.EX P1, PT, R5, RZ, PT, P1 ;  /* 0x000000ff0500720c */ /* 0x000fe20003f25310 */
[----:B------:R-:W-:Y:S01]  /*0e00*/  HFMA2 R5, -RZ, RZ, 0, 0 ;  /* 0x00000000ff057431 */ /* 0x000fe200000001ff */
[----:B------:R-:W-:-:S02]  /*0e10*/  IADD3.X R6, PT, PT, RZ, R11, RZ, P2, !PT ;  /* 0x0000000bff067210 */ /* 0x000fc400017fe4ff */
[----:B------:R-:W-:Y:S02]  /*0e20*/  SEL R10, R10, R9, P0 ;  /* 0x000000090a0a7207 */ /* 0x000fe40000000000 */
[----:B------:R-:W-:Y:S02]  /*0e30*/  SEL R6, R6, R11, P0 ;  /* 0x0000000b06067207 */ /* 0x000fe40000000000 */
[----:B------:R-:W-:Y:S02]  /*0e40*/  SEL R10, R10, 0xffffffff, P1 ;  /* 0xffffffff0a0a7807 */ /* 0x000fe40000800000 */
[----:B------:R-:W-:Y:S01]  /*0e50*/  SEL R6, R6, 0xffffffff, P1 ;  /* 0xffffffff06067807 */ /* 0x000fe20000800000 */
[----:B------:R-:W-:Y:S06]  /*0e60*/  RET.REL.NODEC R4 `(_Z9dotKernelIlEvPT_S1_S1_mmm) ;  /* 0xfffffff004647950 */ /* 0x000fec0003c3ffff */
.L_x_10:
        /* <DEDUP_REMOVED lines=9> */
.L_x_49:


//--------------------- .text._Z9dotKernelIdEvPT_S1_S1_mmm --------------------------
	.section	.text._Z9dotKernelIdEvPT_S1_S1_mmm,"ax",@progbits
	.align	128
        .global         _Z9dotKernelIdEvPT_S1_S1_mmm
        .type           _Z9dotKernelIdEvPT_S1_S1_mmm,@function
        .size           _Z9dotKernelIdEvPT_S1_S1_mmm,(.L_x_50 - _Z9dotKernelIdEvPT_S1_S1_mmm)
        .other          _Z9dotKernelIdEvPT_S1_S1_mmm,@"STO_CUDA_ENTRY STV_DEFAULT"
_Z9dotKernelIdEvPT_S1_S1_mmm:
.text._Z9dotKernelIdEvPT_S1_S1_mmm:
[----:B------:R-:W-:Y:S01]  /*0000*/  LDC R1, c[0x0][0x37c] ;  /* 0x0000df00ff017b82 */ /* 0x000fe20000000800 */
[----:B------:R-:W0:Y:S01]  /*0010*/  S2R R2, SR_TID.Y ;  /* 0x0000000000027919 */ /* 0x000e220000002200 */
[----:B------:R-:W1:Y:S01]  /*0020*/  LDCU.128 UR4, c[0x0][0x3a0] ;  /* 0x00007400ff0477ac */ /* 0x000e620008000c00 */
[----:B------:R-:W0:Y:S01]  /*0030*/  S2R R5, SR_TID.X ;  /* 0x0000000000057919 */ /* 0x000e220000002100 */
[----:B------:R-:W2:Y:S01]  /*0040*/  S2R R3, SR_CTAID.X ;  /* 0x0000000000037919 */ /* 0x000ea20000002500 */
[----:B-1----:R-:W-:Y:S02]  /*0050*/  IMAD.U32 R11, RZ, RZ, UR7 ;  /* 0x00000007ff0b7e24 */ /* 0x002fe4000f8e00ff */
[----:B------:R-:W-:Y:S02]  /*0060*/  IMAD.U32 R10, RZ, RZ, UR6 ;  /* 0x00000006ff0a7e24 */ /* 0x000fe4000f8e00ff */
        /* <DEDUP_REMOVED lines=22> */
[----:B------:R-:W-:-:S04]  /*01d0*/  IMAD.HI.U32 R5, R5, R2, RZ ;  /* 0x0000000205057227 */ /* 0x000fc800078e00ff */
[----:B------:R-:W-:-:S04]  /*01e0*/  IMAD.MOV R7, RZ, RZ, -R5 ;  /* 0x000000ffff077224 */ /* 0x000fc800078e0a05 */
[----:B------:R-:W-:-:S05]  /*01f0*/  IMAD R7, R10, R7, R2 ;  /* 0x000000070a077224 */ /* 0x000fca00078e0202 */
[----:B------:R-:W-:-:S13]  /*0200*/  ISETP.GE.U32.AND P0, PT, R7, R10, PT ;  /* 0x0000000a0700720c */ /* 0x000fda0003f06070 */
[----:B------:R-:W-:Y:S02]  /*0210*/  @P0 IMAD.IADD R7, R7, 0x1, -R10 ;  /* 0x0000000107070824 */ /* 0x000fe400078e0a0a */
[----:B------:R-:W-:-:S03]  /*0220*/  @P0 VIADD R5, R5, 0x1 ;  /* 0x0000000105050836 */ /* 0x000fc60000000000 */
[----:B------:R-:W-:-:S13]  /*0230*/  ISETP.GE.U32.AND P1, PT, R7, R10, PT ;  /* 0x0000000a0700720c */ /* 0x000fda0003f26070 */
[----:B------:R-:W-:Y:S02]  /*0240*/  @P1 IADD3 R5, PT, PT, R5, 0x1, RZ ;  /* 0x0000000105051810 */ /* 0x000fe40007ffe0ff */
[----:B------:R-:W-:-:S05]  /*0250*/  @!P2 LOP3.LUT R5, RZ, R10, RZ, 0x33, !PT ;  /* 0x0000000aff05a212 */ /* 0x000fca00078e33ff */
[--C-:B------:R-:W-:Y:S02]  /*0260*/  IMAD.MOV R7, RZ, RZ, -R5.reuse ;  /* 0x000000ffff077224 */ /* 0x100fe400078e0a05 */
[----:B------:R-:W-:Y:S02]  /*0270*/  IMAD.MOV.U32 R0, RZ, RZ, R5 ;  /* 0x000000ffff007224 */ /* 0x000fe400078e0005 */
[----:B------:R-:W-:Y:S01]  /*0280*/  IMAD R5, R10, R7, R2 ;  /* 0x000000070a057224 */ /* 0x000fe200078e0202 */
[----:B------:R-:W-:Y:S06]  /*0290*/  BRA `(.L_x_12) ;  /* 0x0000000000307947 */ /* 0x000fec0003800000 */
.L_x_11:
[----:B------:R-:W-:-:S07]  /*02a0*/  MOV R0, 0x2c0 ;  /* 0x000002c000007802 */ /* 0x000fce0000000f00 */
[----:B0-----:R-:W-:Y:S05]  /*02b0*/  CALL.REL.NOINC `($__internal_3_$__cuda_sm20_div_u64) ;  /* 0x0000000400987944 */ /* 0x001fea0003c00000 */
        /* <DEDUP_REMOVED lines=10> */
.L_x_12:
[----:B------:R-:W1:Y:S01]  /*0360*/  LDC.64 R14, c[0x0][0x398] ;  /* 0x0000e600ff0e7b82 */ /* 0x000e620000000a00 */
[----:B------:R-:W-:-:S05]  /*0370*/  SHF.R.S32.HI R7, RZ, 0x1f, R0 ;  /* 0x0000001fff077819 */ /* 0x000fca0000011400 */
[-C--:B-1----:R-:W-:Y:S02]  /*0380*/  IMAD R7, R7, R14.reuse, RZ ;  /* 0x0000000e07077224 */ /* 0x082fe400078e02ff */
[----:B------:R-:W-:-:S04]  /*0390*/  IMAD.WIDE.U32 R12, R0, R14, RZ ;  /* 0x0000000e000c7225 */ /* 0x000fc800078e00ff */
[----:B------:R-:W-:Y:S01]  /*03a0*/  IMAD R7, R0, R15, R7 ;  /* 0x0000000f00077224 */ /* 0x000fe200078e0207 */
[----:B------:R-:W-:-:S03]  /*03b0*/  IADD3 R0, P1, PT, R12, R14, RZ ;  /* 0x0000000e0c007210 */ /* 0x000fc60007f3e0ff */
[----:B------:R-:W-:Y:S01]  /*03c0*/  IMAD.IADD R16, R13, 0x1, R7 ;  /* 0x000000010d107824 */ /* 0x000fe200078e0207 */
        /* <DEDUP_REMOVED lines=8> */
[C---:B------:R-:W-:Y:S02]  /*0450*/  LOP3.LUT R4, R14.reuse, 0x3, RZ, 0xc0, !PT ;  /* 0x000000030e047812 */ /* 0x040fe400078ec0ff */
[----:B------:R-:W-:Y:S02]  /*0460*/  IADD3 R2, P2, PT, R14, -0x1, RZ ;  /* 0xffffffff0e027810 */ /* 0x000fe40007f5e0ff */
[----:B------:R-:W-:Y:S02]  /*0470*/  ISETP.NE.U32.AND P1, PT, R4, RZ, PT ;  /* 0x000000ff0400720c */ /* 0x000fe40003f25070 */
[----:B------:R-:W-:Y:S02]  /*0480*/  ISETP.GE.U32.AND P0, PT, R2, 0x3, PT ;  /* 0x000000030200780c */ /* 0x000fe40003f06070 */
[----:B------:R-:W-:Y:S02]  /*0490*/  ISETP.NE.AND.EX P1, PT, RZ, RZ, PT, P1 ;  /* 0x000000ffff00720c */ /* 0x000fe40003f25310 */
[----:B------:R-:W-:-:S04]  /*04a0*/  IADD3.X R15, PT, PT, R15, -0x1, RZ, P2, !PT ;  /* 0xffffffff0f0f7810 */ /* 0x000fc800017fe4ff */
[----:B------:R-:W-:Y:S02]  /*04b0*/  ISETP.GE.U32.AND.EX P0, PT, R15, RZ, PT, P0 ;  /* 0x000000ff0f00720c */ /* 0x000fe40003f06100 */
[----:B------:R-:W-:-:S05]  /*04c0*/  MOV R15, R12 ;  /* 0x0000000c000f7202 */ /* 0x000fca0000000f00 */
[----:B0-----:R-:W-:Y:S06]  /*04d0*/  @!P1 BRA `(.L_x_13) ;  /* 0x00000000004c9947 */ /* 0x001fec0003800000 */
[----:B------:R-:W-:Y:S01]  /*04e0*/  IMAD.MOV.U32 R14, RZ, RZ, RZ ;  /* 0x000000ffff0e7224 */ /* 0x000fe200078e00ff */
[----:B------:R-:W0:Y:S06]  /*04f0*/  LDCU.128 UR8, c[0x0][0x380] ;  /* 0x00007000ff0877ac */ /* 0x000e2c0008000c00 */
.L_x_14:
[----:B0-----:R-:W-:Y:S02]  /*0500*/  LEA R2, P1, R15, UR8, 0x3 ;  /* 0x000000080f027c11 */ /* 0x001fe4000f8218ff */
[----:B------:R-:W-:Y:S02]  /*0510*/  LEA R12, P2, R5, UR10, 0x3 ;  /* 0x0000000a050c7c11 */ /* 0x000fe4000f8418ff */
[----:B------:R-:W-:Y:S02]  /*0520*/  LEA.HI.X R3, R15, UR9, R16, 0x3, P1 ;  /* 0x000000090f037c11 */ /* 0x000fe400088f1c10 */
[----:B------:R-:W-:-:S04]  /*0530*/  LEA.HI.X R13, R5, UR11, R6, 0x3, P2 ;  /* 0x0000000b050d7c11 */ /* 0x000fc800090f1c06 */
[----:B------:R-:W2:Y:S04]  /*0540*/  LDG.E.64 R2, desc[UR4][R2.64] ;  /* 0x0000000402027981 */ /* 0x000ea8000c1e1b00 */
[----:B------:R-:W2:Y:S01]  /*0550*/  LDG.E.64 R12, desc[UR4][R12.64] ;  /* 0x000000040c0c7981 */ /* 0x000ea2000c1e1b00 */
[----:B------:R-:W-:Y:S02]  /*0560*/  IADD3 R4, P1, PT, R4, -0x1, RZ ;  /* 0xffffffff04047810 */ /* 0x000fe40007f3e0ff */
[----:B------:R-:W-:Y:S02]  /*0570*/  IADD3 R5, P2, PT, R5, R10, RZ ;  /* 0x0000000a05057210 */ /* 0x000fe40007f5e0ff */
[----:B------:R-:W-:Y:S02]  /*0580*/  IADD3.X R14, PT, PT, R14, -0x1, RZ, P1, !PT ;  /* 0xffffffff0e0e7810 */ /* 0x000fe40000ffe4ff */
[----:B------:R-:W-:Y:S01]  /*0590*/  ISETP.NE.U32.AND P1, PT, R4, RZ, PT ;  /* 0x000000ff0400720c */ /* 0x000fe20003f25070 */
[----:B------:R-:W-:Y:S01]  /*05a0*/  IMAD.X R6, R6, 0x1, R11, P2 ;  /* 0x0000000106067824 */ /* 0x000fe200010e060b */
[----:B------:R-:W-:-:S02]  /*05b0*/  IADD3 R15, P3, PT, R15, 0x1, RZ ;  /* 0x000000010f0f7810 */ /* 0x000fc40007f7e0ff */
[----:B------:R-:W-:-:S03]  /*05c0*/  ISETP.NE.AND.EX P1, PT, R14, RZ, PT, P1 ;  /* 0x000000ff0e00720c */ /* 0x000fc60003f25310 */
[----:B------:R-:W-:Y:S01]  /*05d0*/  IMAD.X R16, RZ, RZ, R16, P3 ;  /* 0x000000ffff107224 */ /* 0x000fe200018e0610 */
[----:B-12--5:R-:W-:-:S07]  /*05e0*/  DFMA R26, R2, R12, R26 ;  /* 0x0000000c021a722b */ /* 0x026fce000000001a */
[----:B------:R1:W-:Y:S02]  /*05f0*/  STG.E.64 desc[UR4][R8.64], R26 ;  /* 0x0000001a08007986 */ /* 0x0003e4000c101b04 */
[----:B------:R-:W-:Y:S05]  /*0600*/  @P1 BRA `(.L_x_14) ;  /* 0xfffffffc00bc1947 */ /* 0x000fea000383ffff */
.L_x_13:
[----:B------:R-:W-:Y:S05]  /*0610*/  @!P0 EXIT ;  /* 0x000000000000894d */ /* 0x000fea0003800000 */
[----:B------:R-:W0:Y:S01]  /*0620*/  LDCU.128 UR8, c[0x0][0x380] ;  /* 0x00007000ff0877ac */ /* 0x000e220008000c00 */
[----:B------:R-:W-:Y:S01]  /*0630*/  IADD3 R0, P1, PT, -R15, R0, RZ ;  /* 0x000000000f007210 */ /* 0x000fe20007f3e1ff */
[C---:B------:R-:W-:Y:S01]  /*0640*/  IMAD.SHL.U32 R23, R10.reuse, 0x20, RZ ;  /* 0x000000200a177824 */ /* 0x040fe200078e00ff */
[C-C-:B------:R-:W-:Y:S01]  /*0650*/  SHF.L.U64.HI R22, R10.reuse, 0x5, R11.reuse ;  /* 0x000000050a167819 */ /* 0x140fe2000001020b */
[C---:B------:R-:W-:Y:S01]  /*0660*/  IMAD.SHL.U32 R3, R10.reuse, 0x10, RZ ;  /* 0x000000100a037824 */ /* 0x040fe200078e00ff */
[C---:B------:R-:W-:Y:S01]  /*0670*/  SHF.L.U64.HI R24, R10.reuse, 0x4, R11 ;  /* 0x000000040a187819 */ /* 0x040fe2000001020b */
[----:B------:R-:W-:Y:S01]  /*0680*/  IMAD.X R2, R7, 0x1, ~R16, P1 ;  /* 0x0000000107027824 */ /* 0x000fe200008e0e10 */
[----:B------:R-:W-:Y:S02]  /*0690*/  SHF.L.U32 R7, R10, 0x3, RZ ;  /* 0x000000030a077819 */ /* 0x000fe400000006ff */
[----:B0-----:R-:W-:Y:S02]  /*06a0*/  LEA R4, P0, R5, UR10, 0x3 ;  /* 0x0000000a05047c11 */ /* 0x001fe4000f8018ff */
[----:B------:R-:W-:-:S02]  /*06b0*/  LEA R12, P2, R15, UR8, 0x3 ;  /* 0x000000080f0c7c11 */ /* 0x000fc4000f8418ff */
[----:B------:R-:W-:Y:S02]  /*06c0*/  LEA.HI.X R5, R5, UR11, R6, 0x3, P0 ;  /* 0x0000000b05057c11 */ /* 0x000fe400080f1c06 */
[----:B------:R-:W-:Y:S02]  /*06d0*/  LEA.HI.X R13, R15, UR9, R16, 0x3, P2 ;  /* 0x000000090f0d7c11 */ /* 0x000fe400090f1c10 */
[----:B------:R-:W-:Y:S02]  /*06e0*/  IADD3 R12, P0, PT, R12, 0x10, RZ ;  /* 0x000000100c0c7810 */ /* 0x000fe40007f1e0ff */
[----:B------:R-:W-:-:S03]  /*06f0*/  SHF.L.U64.HI R6, R10, 0x3, R11 ;  /* 0x000000030a067819 */ /* 0x000fc6000001020b */
[----:B------:R-:W-:-:S08]  /*0700*/  IMAD.X R13, RZ, RZ, R13, P0 ;  /* 0x000000ffff0d7224 */ /* 0x000fd000000e060d */
.L_x_15:
[----:B--2---:R-:W2:Y:S04]  /*0710*/  LDG.E.64 R18, desc[UR4][R12.64+-0x10] ;  /* 0xfffff0040c127981 */ /* 0x004ea8000c1e1b00 */
[----:B------:R-:W2:Y:S01]  /*0720*/  LDG.E.64 R14, desc[UR4][R4.64] ;  /* 0x00000004040e7981 */ /* 0x000ea2000c1e1b00 */
[----:B------:R-:W-:-:S05]  /*0730*/  IADD3 R16, P0, PT, R4, R7, RZ ;  /* 0x0000000704107210 */ /* 0x000fca0007f1e0ff */
[----:B------:R-:W-:Y:S01]  /*0740*/  IMAD.X R17, R5, 0x1, R6, P0 ;  /* 0x0000000105117824 */ /* 0x000fe200000e0606 */
[----:B--2--5:R-:W-:-:S07]  /*0750*/  DFMA R14, R18, R14, R26 ;  /* 0x0000000e120e722b */ /* 0x024fce000000001a */
[----:B------:R0:W-:Y:S04]  /*0760*/  STG.E.64 desc[UR4][R8.64], R14 ;  /* 0x0000000e08007986 */ /* 0x0001e8000c101b04 */
[----:B------:R-:W2:Y:S04]  /*0770*/  LDG.E.64 R16, desc[UR4][R16.64] ;  /* 0x0000000410107981 */ /* 0x000ea8000c1e1b00 */
[----:B------:R-:W2:Y:S01]  /*0780*/  LDG.E.64 R18, desc[UR4][R12.64+-0x8] ;  /* 0xfffff8040c127981 */ /* 0x000ea2000c1e1b00 */
[----:B------:R-:W-:-:S04]  /*0790*/  IADD3 R20, P0, PT, R4, R3, RZ ;  /* 0x0000000304147210 */ /* 0x000fc80007f1e0ff */
[----:B------:R-:W-:Y:S01]  /*07a0*/  IADD3.X R21, PT, PT, R5, R24, RZ, P0, !PT ;  /* 0x0000001805157210 */ /* 0x000fe200007fe4ff */
[----:B--2---:R-:W-:-:S07]  /*07b0*/  DFMA R18, R18, R16, R14 ;  /* 0x000000101212722b */ /* 0x004fce000000000e */
[----:B------:R2:W-:Y:S04]  /*07c0*/  STG.E.64 desc[UR4][R8.64], R18 ;  /* 0x0000001208007986 */ /* 0x0005e8000c101b04 */
[----:B------:R-:W0:Y:S04]  /*07d0*/  LDG.E.64 R20, desc[UR4][R20.64] ;  /* 0x0000000414147981 */ /* 0x000e28000c1e1b00 */
[----:B-1----:R-:W0:Y:S01]  /*07e0*/  LDG.E.64 R26, desc[UR4][R12.64] ;  /* 0x000000040c1a7981 */ /* 0x002e22000c1e1b00 */
[----:B------:R-:W-:-:S04]  /*07f0*/  IMAD.WIDE.U32 R28, R10, 0x18, R4 ;  /* 0x000000180a1c7825 */ /* 0x000fc800078e0004 */
[----:B------:R-:W-:-:S04]  /*0800*/  IMAD R25, R11, 0x18, RZ ;  /* 0x000000180b197824 */ /* 0x000fc800078e02ff */
[----:B------:R-:W-:Y:S01]  /*0810*/  IMAD.IADD R29, R29, 0x1, R25 ;  /* 0x000000011d1d7824 */ /* 0x000fe200078e0219 */
[----:B0-----:R-:W-:-:S07]  /*0820*/  DFMA R14, R26, R20, R18 ;  /* 0x000000141a0e722b */ /* 0x001fce0000000012 */
[----:B------:R2:W-:Y:S04]  /*0830*/  STG.E.64 desc[UR4][R8.64], R14 ;  /* 0x0000000e08007986 */ /* 0x0005e8000c101b04 */
[----:B------:R-:W3:Y:S04]  /*0840*/  LDG.E.64 R26, desc[UR4][R28.64] ;  /* 0x000000041c1a7981 */ /* 0x000ee8000c1e1b00 */
[----:B------:R0:W3:Y:S01]  /*0850*/  LDG.E.64 R16, desc[UR4][R12.64+0x8] ;  /* 0x000008040c107981 */ /* 0x0000e2000c1e1b00 */
[----:B------:R-:W-:Y:S02]  /*0860*/  IADD3 R0, P0, PT, R0, -0x4, RZ ;  /* 0xfffffffc00007810 */ /* 0x000fe40007f1e0ff */
[----:B------:R-:W-:-:S02]  /*0870*/  IADD3 R4, P1, PT, R4, R23, RZ ;  /* 0x0000001704047210 */ /* 0x000fc40007f3e0ff */
[----:B------:R-:W-:Y:S02]  /*0880*/  IADD3.X R2, PT, PT, R2, -0x1, RZ, P0, !PT ;  /* 0xffffffff02027810 */ /* 0x000fe400007fe4ff */
[----:B------:R-:W-:Y:S01]  /*0890*/  ISETP.NE.U32.AND P0, PT, R0, RZ, PT ;  /* 0x000000ff0000720c */ /* 0x000fe20003f05070 */
[----:B------:R-:W-:Y:S01]  /*08a0*/  IMAD.X R5, R5, 0x1, R22, P1 ;  /* 0x0000000105057824 */ /* 0x000fe200008e0616 */
[----:B0-----:R-:W-:Y:S02]  /*08b0*/  IADD3 R12, P2, PT, R12, 0x20, RZ ;  /* 0x000000200c0c7810 */ /* 0x001fe40007f5e0ff */
[----:B------:R-:W-:-:S03]  /*08c0*/  ISETP.NE.AND.EX P0, PT, R2, RZ, PT, P0 ;  /* 0x000000ff0200720c */ /* 0x000fc60003f05300 */
[----:B------:R-:W-:Y:S01]  /*08d0*/  IMAD.X R13, RZ, RZ, R13, P2 ;  /* 0x000000ffff0d7224 */ /* 0x000fe200010e060d */
[----:B---3--:R-:W-:-:S07]  /*08e0*/  DFMA R26, R16, R26, R14 ;  /* 0x0000001a101a722b */ /* 0x008fce000000000e */
[----:B------:R2:W-:Y:S02]  /*08f0*/  STG.E.64 desc[UR4][R8.64], R26 ;  /* 0x0000001a08007986 */ /* 0x0005e4000c101b04 */
[----:B------:R-:W-:Y:S05]  /*0900*/  @P0 BRA `(.L_x_15) ;  /* 0xfffffffc00800947 */ /* 0x000fea000383ffff */
[----:B------:R-:W-:Y:S05]  /*0910*/  EXIT ;  /* 0x000000000000794d */ /* 0x000fea0003800000 */
        .weak           $__internal_3_$__cuda_sm20_div_u64
        .type           $__internal_3_$__cuda_sm20_div_u64,@function
        .size           $__internal_3_$__cuda_sm20_div_u64,(.L_x_50 - $__internal_3_$__cuda_sm20_div_u64)
$__internal_3_$__cuda_sm20_div_u64:
        /* <DEDUP_REMOVED lines=24> */
[----:B------:R-:W-:-:S04]  /*0aa0*/  IMAD.HI.U32 R8, R9, R13, RZ ;  /* 0x0000000d09087227 */ /* 0x000fc800078e00ff */
[----:B------:R-:W-:Y:S01]  /*0ab0*/  IMAD.X R6, RZ, RZ, ~R7, P0 ;  /* 0x000000ffff067224 */ /* 0x000fe200000e0e07 */
[----:B------:R-:W-:-:S03]  /*0ac0*/  MOV R7, RZ ;  /* 0x000000ff00077202 */ /* 0x000fc60000000f00 */
        /* <DEDUP_REMOVED lines=9> */
[----:B------:R-:W-:-:S04]  /*0b60*/  IMAD.HI.U32 R6, P0, R11, R2, R6 ;  /* 0x000000020b067227 */ /* 0x000fc80007800006 */
[----:B------:R-:W-:Y:S01]  /*0b70*/  IMAD.X R8, RZ, RZ, RZ, P0 ;  /* 0x000000ffff087224 */ /* 0x000fe200000e06ff */
[----:B------:R-:W-:-:S05]  /*0b80*/  IADD3 R9, P1, PT, RZ, R6, RZ ;  /* 0x00000006ff097210 */ /* 0x000fca0007f3e0ff */
[----:B------:R-:W-:-:S04]  /*0b90*/  IMAD.WIDE.U32 R6, R9, R4, RZ ;  /* 0x0000000409067225 */ /* 0x000fc800078e00ff */
[----:B------:R-:W-:Y:S01]  /*0ba0*/  IMAD.X R11, RZ, RZ, R8, P1 ;  /* 0x000000ffff0b7224 */ /* 0x000fe200008e0608 */
[----:B------:R-:W-:Y:S01]  /*0bb0*/  IADD3 R13, P1, PT, -R6, R2, RZ ;  /* 0x00000002060d7210 */ /* 0x000fe20007f3e1ff */
[C---:B------:R-:W-:Y:S01]  /*0bc0*/  IMAD R7, R9.reuse, R5, R7 ;  /* 0x0000000509077224 */ /* 0x040fe200078e0207 */
[----:B------:R-:W-:Y:S02]  /*0bd0*/  IADD3 R6, P2, PT, R9, 0x1, RZ ;  /* 0x0000000109067810 */ /* 0x000fe40007f5e0ff */
[-C--:B------:R-:W-:Y:S01]  /*0be0*/  ISETP.GE.U32.AND P0, PT, R13, R4.reuse, PT ;  /* 0x000000040d00720c */ /* 0x080fe20003f06070 */
[----:B------:R-:W-:Y:S01]  /*0bf0*/  IMAD R7, R11, R4, R7 ;  /* 0x000000040b077224 */ /* 0x000fe200078e0207 */
[----:B------:R-:W-:-:S03]  /*0c00*/  IADD3.X R8, PT, PT, RZ, R11, RZ, P2, !PT ;  /* 0x0000000bff087210 */ /* 0x000fc600017fe4ff */
[----:B------:R-:W-:Y:S01]  /*0c10*/  IMAD.X R12, RZ, RZ, ~R7, P1 ;  /* 0x000000ffff0c7224 */ /* 0x000fe200008e0e07 */
[----:B------:R-:W-:-:S04]  /*0c20*/  IADD3 R7, P1, PT, R13, -R4, RZ ;  /* 0x800000040d077210 */ /* 0x000fc80007f3e0ff */
[C---:B------:R-:W-:Y:S01]  /*0c30*/  ISETP.GE.U32.AND.EX P0, PT, R12.reuse, R5, PT, P0 ;  /* 0x000000050c00720c */ /* 0x040fe20003f06100 */
[----:B------:R-:W-:Y:S01]  /*0c40*/  IMAD.X R10, R12, 0x1, ~R5, P1 ;  /* 0x000000010c0a7824 */ /* 0x000fe200008e0e05 */
[----:B------:R-:W-:Y:S02]  /*0c50*/  ISETP.NE.U32.AND P1, PT, R4, RZ, PT ;  /* 0x000000ff0400720c */ /* 0x000fe40003f25070 */
[----:B------:R-:W-:Y:S02]  /*0c60*/  SEL R7, R7, R13, P0 ;  /* 0x0000000d07077207 */ /* 0x000fe40000000000 */
[----:B------:R-:W-:Y:S02]  /*0c70*/  SEL R9, R6, R9, P0 ;  /* 0x0000000906097207 */ /* 0x000fe40000000000 */
[----:B------:R-:W-:Y:S02]  /*0c80*/  SEL R6, R10, R12, P0 ;  /* 0x0000000c0a067207 */ /* 0x000fe40000000000 */
[----:B------:R-:W-:-:S02]  /*0c90*/  SEL R11, R8, R11, P0 ;  /* 0x0000000b080b7207 */ /* 0x000fc40000000000 */
[----:B------:R-:W-:Y:S01]  /*0ca0*/  ISETP.GE.U32.AND P0, PT, R7, R4, PT ;  /* 0x000000040700720c */ /* 0x000fe20003f06070 */
[----:B------:R-:W-:Y:S01]  /*0cb0*/  IMAD.MOV.U32 R4, RZ, RZ, R0 ;  /* 0x000000ffff047224 */ /* 0x000fe200078e0000 */
[----:B------:R-:W-:Y:S02]  /*0cc0*/  IADD3 R8, P2, PT, R9, 0x1, RZ ;  /* 0x0000000109087810 */ /* 0x000fe40007f5e0ff */
[----:B------:R-:W-:Y:S02]  /*0cd0*/  ISETP.GE.U32.AND.EX P0, PT, R6, R5, PT, P0 ;  /* 0x000000050600720c */ /* 0x000fe40003f06100 */
[----:B------:R-:W-:Y:S01]  /*0ce0*/  ISETP.NE.AND.EX P1, PT, R5, RZ, PT, P1 ;  /* 0x000000ff0500720c */ /* 0x000fe20003f25310 */
[----:B------:R-:W-:Y:S01]  /*0cf0*/  IMAD.X R6, RZ, RZ, R11, P2 ;  /* 0x000000ffff067224 */ /* 0x000fe200010e060b */
[----:B------:R-:W-:Y:S01]  /*0d00*/  SEL R8, R8, R9, P0 ;  /* 0x0000000908087207 */ /* 0x000fe20000000000 */
[----:B------:R-:W-:-:S03]  /*0d10*/  IMAD.MOV.U32 R5, RZ, RZ, 0x0 ;  /* 0x00000000ff057424 */ /* 0x000fc600078e00ff */
[----:B------:R-:W-:Y:S02]  /*0d20*/  SEL R6, R6, R11, P0 ;  /* 0x0000000b06067207 */ /* 0x000fe40000000000 */
[----:B------:R-:W-:Y:S02]  /*0d30*/  SEL R8, R8, 0xffffffff, P1 ;  /* 0xffffffff08087807 */ /* 0x000fe40000800000 */
[----:B------:R-:W-:Y:S01]  /*0d40*/  SEL R6, R6, 0xffffffff, P1 ;  /* 0xffffffff06067807 */ /* 0x000fe20000800000 */
[----:B------:R-:W-:Y:S06]  /*0d50*/  RET.REL.NODEC R4 `(_Z9dotKernelIdEvPT_S1_S1_mmm) ;  /* 0xfffffff004a87950 */ /* 0x000fec0003c3ffff */
.L_x_16:
        /* <DEDUP_REMOVED lines=10> */
.L_x_50:


//--------------------- .text._Z9dotKernelIsEvPT_S1_S1_mmm --------------------------
	.section	.text._Z9dotKernelIsEvPT_S1_S1_mmm,"ax",@progbits
	.align	128
        .global         _Z9dotKernelIsEvPT_S1_S1_mmm
        .type           _Z9dotKernelIsEvPT_S1_S1_mmm,@function
        .size           _Z9dotKernelIsEvPT_S1_S1_mmm,(.L_x_51 - _Z9dotKernelIsEvPT_S1_S1_mmm)
        .other          _Z9dotKernelIsEvPT_S1_S1_mmm,@"STO_CUDA_ENTRY STV_DEFAULT"
_Z9dotKernelIsEvPT_S1_S1_mmm:
.text._Z9dotKernelIsEvPT_S1_S1_mmm:
        /* <DEDUP_REMOVED lines=21> */
[----:B------:R-:W-:-:S06]  /*0150*/  HFMA2 R12, -RZ, RZ, 0, 0 ;  /* 0x00000000ff0c7431 */ /* 0x000fcc00000001ff */
[----:B-1----:R-:W1:Y:S02]  /*0160*/  MUFU.RCP R0, R0 ;  /* 0x0000000000007308 */ /* 0x002e640000001000 */
[----:B-1----:R-:W-:-:S06]  /*0170*/  VIADD R4, R0, 0xffffffe ;  /* 0x0ffffffe00047836 */ /* 0x002fcc0000000000 */
        /* <DEDUP_REMOVED lines=12> */
[----:B------:R-:W-:Y:S01]  /*0240*/  @P1 VIADD R5, R5, 0x1 ;  /* 0x0000000105051836 */ /* 0x000fe20000000000 */
[----:B------:R-:W-:-:S05]  /*0250*/  @!P2 LOP3.LUT R5, RZ, R2, RZ, 0x33, !PT ;  /* 0x00000002ff05a212 */ /* 0x000fca00078e33ff */
[--C-:B------:R-:W-:Y:S02]  /*0260*/  IMAD.MOV R9, RZ, RZ, -R5.reuse ;  /* 0x000000ffff097224 */ /* 0x100fe400078e0a05 */
[----:B------:R-:W-:Y:S02]  /*0270*/  IMAD.MOV.U32 R0, RZ, RZ, R5 ;  /* 0x000000ffff007224 */ /* 0x000fe400078e0005 */
[----:B------:R-:W-:Y:S01]  /*0280*/  IMAD R9, R2, R9, R6 ;  /* 0x0000000902097224 */ /* 0x000fe200078e0206 */
[----:B------:R-:W-:Y:S06]  /*0290*/  BRA `(.L_x_18) ;  /* 0x0000000000307947 */ /* 0x000fec0003800000 */
.L_x_17:
[----:B------:R-:W-:-:S07]  /*02a0*/  MOV R0, 0x2c0 ;  /* 0x000002c000007802 */ /* 0x000fce0000000f00 */
[----:B0-----:R-:W-:Y:S05]  /*02b0*/  CALL.REL.NOINC `($__internal_4_$__cuda_sm20_div_u64) ;  /* 0x0000000400e87944 */ /* 0x001fea0003c00000 */
[----:B------:R-:W0:Y:S01]  /*02c0*/  LDC.64 R2, c[0x0][0x3a8] ;  /* 0x0000ea00ff027b82 */ /* 0x000e220000000a00 */
[----:B------:R-:W-:Y:S01]  /*02d0*/  IADD3 R11, P0, PT, RZ, -R8, RZ ;  /* 0x80000008ff0b7210 */ /* 0x000fe20007f1e0ff */
[----:B------:R-:W-:-:S04]  /*02e0*/  IMAD.MOV.U32 R7, RZ, RZ, RZ ;  /* 0x000000ffff077224 */ /* 0x000fc800078e00ff */
[----:B------:R-:W-:-:S04]  /*02f0*/  IMAD.X R5, RZ, RZ, ~R4, P0 ;  /* 0x000000ffff057224 */ /* 0x000fc800000e0e04 */
[-C--:B0-----:R-:W-:Y:S02]  /*0300*/  IMAD R0, R5, R2.reuse, RZ ;  /* 0x0000000205007224 */ /* 0x081fe400078e02ff */
[----:B------:R-:W-:-:S04]  /*0310*/  IMAD.WIDE.U32 R4, R11, R2, R6 ;  /* 0x000000020b047225 */ /* 0x000fc800078e0006 */
[----:B------:R-:W-:Y:S02]  /*0320*/  IMAD R11, R11, R3, R0 ;  /* 0x000000030b0b7224 */ /* 0x000fe400078e0200 */
[----:B------:R-:W-:Y:S02]  /*0330*/  IMAD.MOV.U32 R0, RZ, RZ, R8 ;  /* 0x000000ffff007224 */ /* 0x000fe400078e0008 */
[----:B------:R-:W-:Y:S02]  /*0340*/  IMAD.MOV.U32 R9, RZ, RZ, R4 ;  /* 0x000000ffff097224 */ /* 0x000fe400078e0004 */
[----:B------:R-:W-:-:S07]  /*0350*/  IMAD.IADD R12, R5, 0x1, R11 ;  /* 0x00000001050c7824 */ /* 0x000fce00078e020b */
.L_x_18:
        /* <DEDUP_REMOVED lines=14> */
[----:B------:R0:W5:Y:S01]  /*0440*/  LDG.E.U16 R10, desc[UR4][R4.64] ;  /* 0x00000004040a7981 */ /* 0x000162000c1e1500 */
[C---:B------:R-:W-:Y:S01]  /*0450*/  LOP3.LUT R13, R18.reuse, 0x3, RZ, 0xc0, !PT ;  /* 0x00000003120d7812 */ /* 0x040fe200078ec0ff */
[----:B------:R-:W-:Y:S01]  /*0460*/  IMAD.MOV.U32 R7, RZ, RZ, R8 ;  /* 0x000000ffff077224 */ /* 0x000fe200078e0008 */
[----:B------:R-:W-:Y:S02]  /*0470*/  IADD3 R6, P2, PT, R18, -0x1, RZ ;  /* 0xffffffff12067810 */ /* 0x000fe40007f5e0ff */
[----:B------:R-:W-:Y:S02]  /*0480*/  ISETP.NE.U32.AND P1, PT, R13, RZ, PT ;  /* 0x000000ff0d00720c */ /* 0x000fe40003f25070 */
[----:B------:R-:W-:Y:S02]  /*0490*/  ISETP.GE.U32.AND P0, PT, R6, 0x3, PT ;  /* 0x000000030600780c */ /* 0x000fe40003f06070 */
[----:B------:R-:W-:Y:S02]  /*04a0*/  ISETP.NE.AND.EX P1, PT, RZ, RZ, PT, P1 ;  /* 0x000000ffff00720c */ /* 0x000fe40003f25310 */
[----:B------:R-:W-:-:S04]  /*04b0*/  IADD3.X R19, PT, PT, R19, -0x1, RZ, P2, !PT ;  /* 0xffffffff13137810 */ /* 0x000fc800017fe4ff */
[----:B------:R-:W-:-:S07]  /*04c0*/  ISETP.GE.U32.AND.EX P0, PT, R19, RZ, PT, P0 ;  /* 0x000000ff1300720c */ /* 0x000fce0003f06100 */
[----:B0-----:R-:W-:Y:S06]  /*04d0*/  @!P1 BRA `(.L_x_19) ;  /* 0x00000000005c9947 */ /* 0x001fec0003800000 */
[----:B------:R-:W-:Y:S01]  /*04e0*/  IMAD.MOV.U32 R15, RZ, RZ, RZ ;  /* 0x000000ffff0f7224 */ /* 0x000fe200078e00ff */
[----:B------:R-:W0:Y:S06]  /*04f0*/  LDCU.128 UR8, c[0x0][0x380] ;  /* 0x00007000ff0877ac */ /* 0x000e2c0008000c00 */
.L_x_20:
[C---:B0-----:R-:W-:Y:S02]  /*0500*/  LEA R18, P1, R16.reuse, UR8, 0x1 ;  /* 0x0000000810127c11 */ /* 0x041fe4000f8208ff */
[C---:B------:R-:W-:Y:S02]  /*0510*/  LEA R20, P2, R9.reuse, UR10, 0x1 ;  /* 0x0000000a09147c11 */ /* 0x040fe4000f8408ff */
[----:B------:R-:W-:Y:S02]  /*0520*/  LEA.HI.X R19, R16, UR9, R7, 0x1, P1 ;  /* 0x0000000910137c11 */ /* 0x000fe400088f0c07 */
[----:B------:R-:W-:-:S03]  /*0530*/  LEA.HI.X R21, R9, UR11, R12, 0x1, P2 ;  /* 0x0000000b09157c11 */ /* 0x000fc600090f0c0c */
[----:B------:R-:W2:Y:S04]  /*0540*/  LDG.E.U16 R18, desc[UR4][R18.64] ;  /* 0x0000000412127981 */ /* 0x000ea8000c1e1500 */
[----:B------:R-:W3:Y:S01]  /*0550*/  LDG.E.U16 R20, desc[UR4][R20.64] ;  /* 0x0000000414147981 */ /* 0x000ee2000c1e1500 */
[----:B-----5:R-:W-:Y:S02]  /*0560*/  PRMT R6, R10, 0x9910, RZ ;  /* 0x000099100a067816 */ /* 0x020fe400000000ff */
[----:B------:R-:W-:Y:S02]  /*0570*/  IADD3 R13, P1, PT, R13, -0x1, RZ ;  /* 0xffffffff0d0d7810 */ /* 0x000fe40007f3e0ff */
[----:B------:R-:W-:Y:S02]  /*0580*/  IADD3 R16, P3, PT, R16, 0x1, RZ ;  /* 0x0000000110107810 */ /* 0x000fe40007f7e0ff */
[----:B------:R-:W-:-:S02]  /*0590*/  IADD3.X R15, PT, PT, R15, -0x1, RZ, P1, !PT ;  /* 0xffffffff0f0f7810 */ /* 0x000fc40000ffe4ff */
[----:B------:R-:W-:Y:S01]  /*05a0*/  ISETP.NE.U32.AND P1, PT, R13, RZ, PT ;  /* 0x000000ff0d00720c */ /* 0x000fe20003f25070 */
[----:B------:R-:W-:Y:S01]  /*05b0*/  IMAD.X R7, RZ, RZ, R7, P3 ;  /* 0x000000ffff077224 */ /* 0x000fe200018e0607 */
[----:B------:R-:W-:Y:S02]  /*05c0*/  IADD3 R9, P2, PT, R9, R2, RZ ;  /* 0x0000000209097210 */ /* 0x000fe40007f5e0ff */
[----:B------:R-:W-:Y:S02]  /*05d0*/  ISETP.NE.AND.EX P1, PT, R15, RZ, PT, P1 ;  /* 0x000000ff0f00720c */ /* 0x000fe40003f25310 */
[----:B------:R-:W-:Y:S02]  /*05e0*/  IADD3.X R12, PT, PT, R12, R3, RZ, P2, !PT ;  /* 0x000000030c0c7210 */ /* 0x000fe400017fe4ff */
[----:B-12---:R-:W-:Y:S02]  /*05f0*/  PRMT R11, R18, 0x9910, RZ ;  /* 0x00009910120b7816 */ /* 0x006fe400000000ff */
[----:B---3--:R-:W-:-:S05]  /*0600*/  PRMT R8, R20, 0x9910, RZ ;  /* 0x0000991014087816 */ /* 0x008fca00000000ff */
[----:B------:R-:W-:-:S05]  /*0610*/  IMAD R11, R11, R8, R6 ;  /* 0x000000080b0b7224 */ /* 0x000fca00078e0206 */
[----:B------:R1:W-:Y:S01]  /*0620*/  STG.E.U16 desc[UR4][R4.64], R11 ;  /* 0x0000000b04007986 */ /* 0x0003e2000c101504 */
[----:B------:R-:W-:Y:S01]  /*0630*/  PRMT R10, R11, 0x7610, R10 ;  /* 0x000076100b0a7816 */ /* 0x000fe2000000000a */
[----:B------:R-:W-:Y:S06]  /*0640*/  @P1 BRA `(.L_x_20) ;  /* 0xfffffffc00ac1947 */ /* 0x000fec000383ffff */
.L_x_19:
[----:B------:R-:W-:Y:S05]  /*0650*/  @!P0 EXIT ;  /* 0x000000000000894d */ /* 0x000fea0003800000 */
[----:B------:R-:W0:Y:S01]  /*0660*/  LDCU.128 UR8, c[0x0][0x380] ;  /* 0x00007000ff0877ac */ /* 0x000e220008000c00 */
[----:B------:R-:W-:Y:S01]  /*0670*/  IADD3 R0, P1, PT, -R16, R0, RZ ;  /* 0x0000000010007210 */ /* 0x000fe20007f3e1ff */
[C---:B------:R-:W-:Y:S01]  /*0680*/  IMAD.SHL.U32 R17, R2.reuse, 0x2, RZ ;  /* 0x0000000202117824 */ /* 0x040fe200078e00ff */
[C-C-:B------:R-:W-:Y:S01]  /*0690*/  SHF.L.U64.HI R18, R2.reuse, 0x3, R3.reuse ;  /* 0x0000000302127819 */ /* 0x140fe20000010203 */
[C---:B------:R-:W-:Y:S01]  /*06a0*/  IMAD.SHL.U32 R19, R2.reuse, 0x8, RZ ;  /* 0x0000000802137824 */ /* 0x040fe200078e00ff */
[----:B------:R-:W-:Y:S01]  /*06b0*/  SHF.L.U64.HI R20, R2, 0x2, R3 ;  /* 0x0000000202147819 */ /* 0x000fe20000010203 */
[----:B------:R-:W-:Y:S02]  /*06c0*/  IMAD.X R14, R14, 0x1, ~R7, P1 ;  /* 0x000000010e0e7824 */ /* 0x000fe400008e0e07 */
[----:B------:R-:W-:Y:S01]  /*06d0*/  IMAD.SHL.U32 R15, R2, 0x4, RZ ;  /* 0x00000004020f7824 */ /* 0x000fe200078e00ff */
[----:B0-----:R-:W-:Y:S02]  /*06e0*/  LEA R8, P0, R9, UR10, 0x1 ;  /* 0x0000000a09087c11 */ /* 0x001fe4000f8008ff */
[----:B------:R-:W-:-:S02]  /*06f0*/  LEA R6, P2, R16, UR8, 0x1 ;  /* 0x0000000810067c11 */ /* 0x000fc4000f8408ff */
[----:B------:R-:W-:Y:S02]  /*0700*/  LEA.HI.X R9, R9, UR11, R12, 0x1, P0 ;  /* 0x0000000b09097c11 */ /* 0x000fe400080f0c0c */
[----:B------:R-:W-:Y:S02]  /*0710*/  LEA.HI.X R7, R16, UR9, R7, 0x1, P2 ;  /* 0x0000000910077c11 */ /* 0x000fe400090f0c07 */
[----:B------:R-:W-:Y:S02]  /*0720*/  IADD3 R6, P0, PT, R6, 0x4, RZ ;  /* 0x0000000406067810 */ /* 0x000fe40007f1e0ff */
[----:B------:R-:W-:-:S03]  /*0730*/  SHF.L.U64.HI R16, R2, 0x1, R3 ;  /* 0x0000000102107819 */ /* 0x000fc60000010203 */
[----:B------:R-:W-:-:S08]  /*0740*/  IMAD.X R7, RZ, RZ, R7, P0 ;  /* 0x000000ffff077224 */ /* 0x000fd000000e0607 */
.L_x_21:
[----:B-1----:R-:W2:Y:S04]  /*0750*/  LDG.E.U16 R11, desc[UR4][R6.64+-0x4] ;  /* 0xfffffc04060b7981 */ /* 0x002ea8000c1e1500 */
[----:B------:R-:W3:Y:S01]  /*0760*/  LDG.E.U16 R12, desc[UR4][R8.64] ;  /* 0x00000004080c7981 */ /* 0x000ee2000c1e1500 */
[----:B0----5:R-:W-:Y:S02]  /*0770*/  PRMT R13, R10, 0x9910, RZ ;  /* 0x000099100a0d7816 */ /* 0x021fe400000000ff */
[----:B------:R-:W-:Y:S02]  /*0780*/  IADD3 R10, P0, PT, R8, R17, RZ ;  /* 0x00000011080a7210 */ /* 0x000fe40007f1e0ff */
[----:B--2---:R-:W-:-:S03]  /*0790*/  PRMT R21, R11, 0x9910, RZ ;  /* 0x000099100b157816 */ /* 0x004fc600000000ff */
[----:B------:R-:W-:Y:S01]  /*07a0*/  IMAD.X R11, R9, 0x1, R16, P0 ;  /* 0x00000001090b7824 */ /* 0x000fe200000e0610 */
[----:B---3--:R-:W-:-:S05]  /*07b0*/  PRMT R12, R12, 0x9910, RZ ;  /* 0x000099100c0c7816 */ /* 0x008fca00000000ff */
[----:B------:R-:W-:-:S05]  /*07c0*/  IMAD R21, R21, R12, R13 ;  /* 0x0000000c15157224 */ /* 0x000fca00078e020d */
[----:B------:R0:W-:Y:S04]  /*07d0*/  STG.E.U16 desc[UR4][R4.64], R21 ;  /* 0x0000001504007986 */ /* 0x0001e8000c101504 */
[----:B------:R-:W2:Y:S04]  /*07e0*/  LDG.E.U16 R10, desc[UR4][R10.64] ;  /* 0x000000040a0a7981 */ /* 0x000ea8000c1e1500 */
[----:B------:R-:W3:Y:S01]  /*07f0*/  LDG.E.U16 R12, desc[UR4][R6.64+-0x2] ;  /* 0xfffffe04060c7981 */ /* 0x000ee2000c1e1500 */
[----:B------:R-:W-:Y:S02]  /*0800*/  PRMT R22, R21, 0x9910, RZ ;  /* 0x0000991015167816 */ /* 0x000fe400000000ff */
[----:B--2---:R-:W-:-:S02]  /*0810*/  PRMT R24, R10, 0x9910, RZ ;  /* 0x000099100a187816 */ /* 0x004fc400000000ff */
[----:B---3--:R-:W-:Y:S02]  /*0820*/  PRMT R23, R12, 0x9910, RZ ;  /* 0x000099100c177816 */ /* 0x008fe400000000ff */
[----:B------:R-:W-:-:S03]  /*0830*/  IADD3 R12, P0, PT, R8, R15, RZ ;  /* 0x0000000f080c7210 */ /* 0x000fc60007f1e0ff */
[----:B------:R-:W-:Y:S02]  /*0840*/  IMAD R23, R23, R24, R22 ;  /* 0x0000001817177224 */ /* 0x000fe400078e0216 */
[----:B------:R-:W-:-:S03]  /*0850*/  IMAD.X R13, R9, 0x1, R20, P0 ;  /* 0x00000001090d7824 */ /* 0x000fc600000e0614 */
[----:B------:R1:W-:Y:S04]  /*0860*/  STG.E.U16 desc[UR4][R4.64], R23 ;  /* 0x0000001704007986 */ /* 0x0003e8000c101504 */
[----:B------:R-:W2:Y:S04]  /*0870*/  LDG.E.U16 R12, desc[UR4][R12.64] ;  /* 0x000000040c0c7981 */ /* 0x000ea8000c1e1500 */
[----:B------:R-:W3:Y:S01]  /*0880*/  LDG.E.U16 R10, desc[UR4][R6.64] ;  /* 0x00000004060a7981 */ /* 0x000ee2000c1e1500 */
[----:B------:R-:W-:Y:S01]  /*0890*/  PRMT R22, R23, 0x9910, RZ ;  /* 0x0000991017167816 */ /* 0x000fe200000000ff */
[----:B0-----:R-:W-:Y:S01]  /*08a0*/  IMAD R21, R3, 0x6, RZ ;  /* 0x0000000603157824 */ /* 0x001fe200078e02ff */
[----:B--2---:R-:W-:-:S02]  /*08b0*/  PRMT R24, R12, 0x9910, RZ ;  /* 0x000099100c187816 */ /* 0x004fc400000000ff */
[----:B---3--:R-:W-:Y:S01]  /*08c0*/  PRMT R25, R10, 0x9910, RZ ;  /* 0x000099100a197816 */ /* 0x008fe200000000ff */
[----:B------:R-:W-:-:S04]  /*08d0*/  IMAD.WIDE.U32 R10, R2, 0x6, R8 ;  /* 0x00000006020a7825 */ /* 0x000fc800078e0008 */
[----:B------:R-:W-:Y:S02]  /*08e0*/  IMAD R13, R25, R24, R22 ;  /* 0x00000018190d7224 */ /* 0x000fe400078e0216 */
[----:B------:R-:W-:-:S03]  /*08f0*/  IMAD.IADD R11, R11, 0x1, R21 ;  /* 0x000000010b0b7824 */ /* 0x000fc600078e0215 */
[----:B------:R0:W-:Y:S04]  /*0900*/  STG.E.U16 desc[UR4][R4.64], R13 ;  /* 0x0000000d04007986 */ /* 0x0001e8000c101504 */
[----:B------:R2:W3:Y:S04]  /*0910*/  LDG.E.U16 R12, desc[UR4][R6.64+0x2] ;  /* 0x00000204060c7981 */ /* 0x0004e8000c1e1500 */
[----:B------:R-:W1:Y:S01]  /*0920*/  LDG.E.U16 R10, desc[UR4][R10.64] ;  /* 0x000000040a0a7981 */ /* 0x000e62000c1e1500 */
[----:B------:R-:W-:Y:S02]  /*0930*/  PRMT R21, R13, 0x9910, RZ ;  /* 0x000099100d157816 */ /* 0x000fe400000000ff */
[----:B------:R-:W-:-:S02]  /*0940*/  IADD3 R0, P0, PT, R0, -0x4, RZ ;  /* 0xfffffffc00007810 */ /* 0x000fc40007f1e0ff */
[----:B------:R-:W-:Y:S02]  /*0950*/  IADD3 R8, P1, PT, R8, R19, RZ ;  /* 0x0000001308087210 */ /* 0x000fe40007f3e0ff */
[----:B------:R-:W-:Y:S02]  /*0960*/  IADD3.X R14, PT, PT, R14, -0x1, RZ, P0, !PT ;  /* 0xffffffff0e0e7810 */ /* 0x000fe400007fe4ff */
[----:B------:R-:W-:Y:S01]  /*0970*/  ISETP.NE.U32.AND P0, PT, R0, RZ, PT ;  /* 0x000000ff0000720c */ /* 0x000fe20003f05070 */
[----:B------:R-:W-:Y:S01]  /*0980*/  IMAD.X R9, R9, 0x1, R18, P1 ;  /* 0x0000000109097824 */ /* 0x000fe200008e0612 */
[----:B--2---:R-:W-:Y:S02]  /*0990*/  IADD3 R6, P2, PT, R6, 0x8, RZ ;  /* 0x0000000806067810 */ /* 0x004fe40007f5e0ff */
[----:B------:R-:W-:-:S03]  /*09a0*/  ISETP.NE.AND.EX P0, PT, R14, RZ, PT, P0 ;  /* 0x000000ff0e00720c */ /* 0x000fc60003f05300 */
[----:B------:R-:W-:Y:S01]  /*09b0*/  IMAD.X R7, RZ, RZ, R7, P2 ;  /* 0x000000ffff077224 */ /* 0x000fe200010e0607 */
[----:B---3--:R-:W-:Y:S01]  /*09c0*/  PRMT R22, R12, 0x9910, RZ ;  /* 0x000099100c167816 */ /* 0x008fe200000000ff */
[----:B------:R-:W-:Y:S01]  /*09d0*/  IMAD.MOV.U32 R12, RZ, RZ, R21 ;  /* 0x000000ffff0c7224 */ /* 0x000fe200078e0015 */
[----:B-1----:R-:W-:Y:S02]  /*09e0*/  PRMT R23, R10, 0x9910, RZ ;  /* 0x000099100a177816 */ /* 0x002fe400000000ff */
[----:B------:R-:W-:-:S03]  /*09f0*/  MOV R21, R22 ;  /* 0x0000001600157202 */ /* 0x000fc60000000f00 */
[----:B------:R-:W-:-:S04]  /*0a00*/  IMAD.MOV.U32 R22, RZ, RZ, R23 ;  /* 0x000000ffff167224 */ /* 0x000fc800078e0017 */
[----:B------:R-:W-:-:S05]  /*0a10*/  IMAD R21, R21, R22, R12 ;  /* 0x0000001615157224 */ /* 0x000fca00078e020c */
[----:B------:R0:W-:Y:S01]  /*0a20*/  STG.E.U16 desc[UR4][R4.64], R21 ;  /* 0x0000001504007986 */ /* 0x0001e2000c101504 */
[----:B------:R-:W-:Y:S01]  /*0a30*/  PRMT R10, R21, 0x7610, R10 ;  /* 0x00007610150a7816 */ /* 0x000fe2000000000a */
[----:B------:R-:W-:Y:S06]  /*0a40*/  @P0 BRA `(.L_x_21) ;  /* 0xfffffffc00400947 */ /* 0x000fec000383ffff */
[----:B------:R-:W-:Y:S05]  /*0a50*/  EXIT ;  /* 0x000000000000794d */ /* 0x000fea0003800000 */
        .weak           $__internal_4_$__cuda_sm20_div_u64
        .type           $__internal_4_$__cuda_sm20_div_u64,@function
        .size           $__internal_4_$__cuda_sm20_div_u64,(.L_x_51 - $__internal_4_$__cuda_sm20_div_u64)
$__internal_4_$__cuda_sm20_div_u64:
        /* <DEDUP_REMOVED lines=10> */
[----:B------:R-:W-:-:S04]  /*0b00*/  IMAD.HI.U32 R8, R4, R11, RZ ;  /* 0x0000000b04087227 */ /* 0x000fc800078e00ff */
[----:B------:R-:W-:Y:S02]  /*0b10*/  IMAD.X R13, RZ, RZ, ~R9, P0 ;  /* 0x000000ffff0d7224 */ /* 0x000fe400000e0e09 */
[----:B------:R-:W-:Y:S02]  /*0b20*/  IMAD.MOV.U32 R9, RZ, RZ, R4 ;  /* 0x000000ffff097224 */ /* 0x000fe400078e0004 */
[-C--:B------:R-:W-:Y:S02]  /*0b30*/  IMAD R15, R5, R13.reuse, RZ ;  /* 0x0000000d050f7224 */ /* 0x080fe400078e02ff */
[----:B------:R-:W-:-:S04]  /*0b40*/  IMAD.WIDE.U32 R8, P0, R4, R13, R8 ;  /* 0x0000000d04087225 */ /* 0x000fc80007800008 */
[----:B------:R-:W-:-:S04]  /*0b50*/  IMAD.HI.U32 R13, R5, R13, RZ ;  /* 0x0000000d050d7227 */ /* 0x000fc800078e00ff */
[----:B------:R-:W-:-:S05]  /*0b60*/  IMAD.HI.U32 R8, P1, R5, R11, R8 ;  /* 0x0000000b05087227 */ /* 0x000fca0007820008 */
[----:B------:R-:W-:Y:S01]  /*0b70*/  IADD3 R9, P2, PT, R15, R8, RZ ;  /* 0x000000080f097210 */ /* 0x000fe20007f5e0ff */
[----:B------:R-:W-:-:S04]  /*0b80*/  IMAD.X R8, R13, 0x1, R5, P0 ;  /* 0x000000010d087824 */ /* 0x000fc800000e0605 */
[----:B------:R-:W-:Y:S01]  /*0b90*/  IMAD.WIDE.U32 R4, R9, R2, RZ ;  /* 0x0000000209047225 */ /* 0x000fe200078e00ff */
[----:B------:R-:W-:-:S03]  /*0ba0*/  IADD3.X R11, PT, PT, RZ, RZ, R8, P2, P1 ;  /* 0x000000ffff0b7210 */ /* 0x000fc600017e2408 */
[----:B------:R-:W-:Y:S01]  /*0bb0*/  IMAD R5, R9, R3, R5 ;  /* 0x0000000309057224 */ /* 0x000fe200078e0205 */
[----:B------:R-:W-:-:S03]  /*0bc0*/  IADD3 R13, P0, PT, RZ, -R4, RZ ;  /* 0x80000004ff0d7210 */ /* 0x000fc60007f1e0ff */
[----:B------:R-:W-:Y:S02]  /*0bd0*/  IMAD R5, R11, R2, R5 ;  /* 0x000000020b057224 */ /* 0x000fe400078e0205 */
[----:B------:R-:W-:-:S04]  /*0be0*/  IMAD.HI.U32 R8, R9, R13, RZ ;  /* 0x0000000d09087227 */ /* 0x000fc800078e00ff */
[----:B------:R-:W-:Y:S02]  /*0bf0*/  IMAD.X R4, RZ, RZ, ~R5, P0 ;  /* 0x000000ffff047224 */ /* 0x000fe400000e0e05 */
[----:B------:R-:W-:Y:S02]  /*0c00*/  HFMA2 R5, -RZ, RZ, 0, 0 ;  /* 0x00000000ff057431 */ /* 0x000fe400000001ff */
        /* <DEDUP_REMOVED lines=40> */
[----:B------:R-:W-:Y:S06]  /*0e90*/  RET.REL.NODEC R2 `(_Z9dotKernelIsEvPT_S1_S1_mmm) ;  /* 0xfffffff002587950 */ /* 0x000fec0003c3ffff */
.L_x_22:
        /* <DEDUP_REMOVED lines=14> */
.L_x_51:


//--------------------- .text._Z9dotKernelIcEvPT_S1_S1_mmm --------------------------
	.section	.text._Z9dotKernelIcEvPT_S1_S1_mmm,"ax",@progbits
	.align	128
        .global         _Z9dotKernelIcEvPT_S1_S1_mmm
        .type           _Z9dotKernelIcEvPT_S1_S1_mmm,@function
        .size           _Z9dotKernelIcEvPT_S1_S1_mmm,(.L_x_52 - _Z9dotKernelIcEvPT_S1_S1_mmm)
        .other          _Z9dotKernelIcEvPT_S1_S1_mmm,@"STO_CUDA_ENTRY STV_DEFAULT"
_Z9dotKernelIcEvPT_S1_S1_mmm:
.text._Z9dotKernelIcEvPT_S1_S1_mmm:
        /* <DEDUP_REMOVED lines=20> */
[----:B------:R-:W-:-:S07]  /*0140*/  ISETP.NE.U32.AND P2, PT, R2, RZ, PT ;  /* 0x000000ff0200720c */ /* 0x000fce0003f45070 */
[----:B-1----:R-:W1:Y:S02]  /*0150*/  MUFU.RCP R0, R0 ;  /* 0x0000000000007308 */ /* 0x002e640000001000 */
[----:B-1----:R-:W-:-:S06]  /*0160*/  VIADD R6, R0, 0xffffffe ;  /* 0x0ffffffe00067836 */ /* 0x002fcc0000000000 */
[----:B------:R1:W2:Y:S02]  /*0170*/  F2I.FTZ.U32.TRUNC.NTZ R7, R6 ;  /* 0x0000000600077305 */ /* 0x0002a4000021f000 */
[----:B-1----:R-:W-:Y:S01]  /*0180*/  IMAD.MOV.U32 R6, RZ, RZ, RZ ;  /* 0x000000ffff067224 */ /* 0x002fe200078e00ff */
[----:B--2---:R-:W-:-:S05]  /*0190*/  IADD3 R9, PT, PT, RZ, -R7, RZ ;  /* 0x80000007ff097210 */ /* 0x004fca0007ffe0ff */
        /* <DEDUP_REMOVED lines=10> */
[----:B------:R-:W-:-:S04]  /*0240*/  @!P2 LOP3.LUT R7, RZ, R2, RZ, 0x33, !PT ;  /* 0x00000002ff07a212 */ /* 0x000fc800078e33ff */
[----:B------:R-:W-:-:S05]  /*0250*/  IADD3 R9, PT, PT, -R7, RZ, RZ ;  /* 0x000000ff07097210 */ /* 0x000fca0007ffe1ff */
[----:B------:R-:W-:Y:S01]  /*0260*/  IMAD R8, R2, R9, R4 ;  /* 0x0000000902087224 */ /* 0x000fe200078e0204 */
[----:B------:R-:W-:Y:S06]  /*0270*/  BRA `(.L_x_24) ;  /* 0x0000000000287947 */ /* 0x000fec0003800000 */
.L_x_23:
[----:B------:R-:W-:-:S07]  /*0280*/  MOV R0, 0x2a0 ;  /* 0x000002a000007802 */ /* 0x000fce0000000f00 */
[----:B0-----:R-:W-:Y:S05]  /*0290*/  CALL.REL.NOINC `($__internal_5_$__cuda_sm20_div_u64) ;  /* 0x0000000400a47944 */ /* 0x001fea0003c00000 */
[----:B------:R-:W0:Y:S01]  /*02a0*/  LDC.64 R2, c[0x0][0x3a8] ;  /* 0x0000ea00ff027b82 */ /* 0x000e220000000a00 */
[----:B------:R-:W-:-:S05]  /*02b0*/  IADD3 R11, P0, PT, RZ, -R7, RZ ;  /* 0x80000007ff0b7210 */ /* 0x000fca0007f1e0ff */
[----:B------:R-:W-:-:S04]  /*02c0*/  IMAD.X R5, RZ, RZ, ~R6, P0 ;  /* 0x000000ffff057224 */ /* 0x000fc800000e0e06 */
[-C--:B0-----:R-:W-:Y:S02]  /*02d0*/  IMAD R0, R5, R2.reuse, RZ ;  /* 0x0000000205007224 */ /* 0x081fe400078e02ff */
[----:B------:R-:W-:Y:S02]  /*02e0*/  IMAD.MOV.U32 R5, RZ, RZ, RZ ;  /* 0x000000ffff057224 */ /* 0x000fe400078e00ff */
[----:B------:R-:W-:-:S04]  /*02f0*/  IMAD.WIDE.U32 R8, R11, R2, R4 ;  /* 0x000000020b087225 */ /* 0x000fc800078e0004 */
[----:B------:R-:W-:-:S04]  /*0300*/  IMAD R11, R11, R3, R0 ;  /* 0x000000030b0b7224 */ /* 0x000fc800078e0200 */
[----:B------:R-:W-:-:S07]  /*0310*/  IMAD.IADD R6, R9, 0x1, R11 ;  /* 0x0000000109067824 */ /* 0x000fce00078e020b */
.L_x_24:
        /* <DEDUP_REMOVED lines=12> */
[----:B0-----:R-:W-:-:S04]  /*03e0*/  IADD3 R4, P0, PT, R4, UR6, RZ ;  /* 0x0000000604047c10 */ /* 0x001fc8000ff1e0ff */
[----:B------:R-:W-:-:S05]  /*03f0*/  IADD3.X R5, PT, PT, RZ, UR7, RZ, P0, !PT ;  /* 0x00000007ff057c10 */ /* 0x000fca00087fe4ff */
[----:B------:R0:W5:Y:S01]  /*0400*/  LDG.E.U8 R0, desc[UR4][R4.64] ;  /* 0x0000000404007981 */ /* 0x000162000c1e1100 */
        /* <DEDUP_REMOVED lines=11> */
.L_x_26:
[----:B0-----:R-:W-:Y:S02]  /*04c0*/  IADD3 R14, P2, PT, R8, UR10, RZ ;  /* 0x0000000a080e7c10 */ /* 0x001fe4000ff5e0ff */
[----:B------:R-:W-:Y:S02]  /*04d0*/  IADD3 R12, P1, PT, R17, UR8, RZ ;  /* 0x00000008110c7c10 */ /* 0x000fe4000ff3e0ff */
[----:B------:R-:W-:Y:S02]  /*04e0*/  IADD3.X R15, PT, PT, R6, UR11, RZ, P2, !PT ;  /* 0x0000000b060f7c10 */ /* 0x000fe400097fe4ff */
[----:B------:R-:W-:-:S04]  /*04f0*/  IADD3.X R13, PT, PT, R20, UR9, RZ, P1, !PT ;  /* 0x00000009140d7c10 */ /* 0x000fc80008ffe4ff */
[----:B------:R-:W2:Y:S04]  /*0500*/  LDG.E.U8 R15, desc[UR4][R14.64] ;  /* 0x000000040e0f7981 */ /* 0x000ea8000c1e1100 */
[----:B------:R-:W2:Y:S01]  /*0510*/  LDG.E.U8 R12, desc[UR4][R12.64] ;  /* 0x000000040c0c7981 */ /* 0x000ea2000c1e1100 */
[----:B-----5:R-:W-:Y:S02]  /*0520*/  PRMT R0, R0, 0x9910, RZ ;  /* 0x0000991000007816 */ /* 0x020fe400000000ff */
[----:B------:R-:W-:-:S04]  /*0530*/  IADD3 R9, P1, PT, R9, -0x1, RZ ;  /* 0xffffffff09097810 */ /* 0x000fc80007f3e0ff */
[----:B------:R-:W-:Y:S02]  /*0540*/  IADD3.X R16, PT, PT, R16, -0x1, RZ, P1, !PT ;  /* 0xffffffff10107810 */ /* 0x000fe40000ffe4ff */
[----:B------:R-:W-:-:S04]  /*0550*/  ISETP.NE.U32.AND P1, PT, R9, RZ, PT ;  /* 0x000000ff0900720c */ /* 0x000fc80003f25070 */
[----:B------:R-:W-:Y:S02]  /*0560*/  ISETP.NE.AND.EX P1, PT, R16, RZ, PT, P1 ;  /* 0x000000ff1000720c */ /* 0x000fe40003f25310 */
[----:B------:R-:W-:Y:S02]  /*0570*/  IADD3 R8, P2, PT, R8, R2, RZ ;  /* 0x0000000208087210 */ /* 0x000fe40007f5e0ff */
[----:B------:R-:W-:-:S03]  /*0580*/  IADD3 R17, P3, PT, R17, 0x1, RZ ;  /* 0x0000000111117810 */ /* 0x000fc60007f7e0ff */
[----:B------:R-:W-:Y:S02]  /*0590*/  IMAD.X R6, R6, 0x1, R3, P2 ;  /* 0x0000000106067824 */ /* 0x000fe400010e0603 */
[----:B------:R-:W-:Y:S02]  /*05a0*/  IMAD.X R20, RZ, RZ, R20, P3 ;  /* 0x000000ffff147224 */ /* 0x000fe400018e0614 */
[----:B-12---:R-:W-:-:S05]  /*05b0*/  IMAD R7, R12, R15, R0 ;  /* 0x0000000f0c077224 */ /* 0x006fca00078e0200 */
[----:B------:R1:W-:Y:S01]  /*05c0*/  STG.E.U8 desc[UR4][R4.64], R7 ;  /* 0x0000000704007986 */ /* 0x0003e2000c101104 */
[----:B------:R-:W-:Y:S01]  /*05d0*/  PRMT R0, R7, 0x7610, R0 ;  /* 0x0000761007007816 */ /* 0x000fe20000000000 */
[----:B------:R-:W-:Y:S06]  /*05e0*/  @P1 BRA `(.L_x_26) ;  /* 0xfffffffc00b41947 */ /* 0x000fec000383ffff */
.L_x_25:
[----:B------:R-:W-:Y:S05]  /*05f0*/  @!P0 EXIT ;  /* 0x000000000000894d */ /* 0x000fea0003800000 */
[----:B------:R-:W0:Y:S01]  /*0600*/  LDCU.128 UR8, c[0x0][0x380] ;  /* 0x00007000ff0877ac */ /* 0x000e220008000c00 */
[----:B------:R-:W-:Y:S01]  /*0610*/  IADD3 R10, P1, PT, -R17, R10, RZ ;  /* 0x0000000a110a7210 */ /* 0x000fe20007f3e1ff */
[C---:B------:R-:W-:Y:S01]  /*0620*/  IMAD.SHL.U32 R15, R2.reuse, 0x2, RZ ;  /* 0x00000002020f7824 */ /* 0x040fe200078e00ff */
[C-C-:B------:R-:W-:Y:S02]  /*0630*/  SHF.L.U64.HI R16, R2.reuse, 0x2, R3.reuse ;  /* 0x0000000202107819 */ /* 0x140fe40000010203 */
[----:B------:R-:W-:Y:S01]  /*0640*/  SHF.L.U64.HI R14, R2, 0x1, R3 ;  /* 0x00000001020e7819 */ /* 0x000fe20000010203 */
[----:B------:R-:W-:Y:S01]  /*0650*/  IMAD.X R11, R11, 0x1, ~R20, P1 ;  /* 0x000000010b0b7824 */ /* 0x000fe200008e0e14 */
[----:B0-----:R-:W-:Y:S02]  /*0660*/  IADD3 R18, P2, PT, R17, UR8, RZ ;  /* 0x0000000811127c10 */ /* 0x001fe4000ff5e0ff */
[----:B------:R-:W-:Y:S02]  /*0670*/  IADD3 R8, P0, PT, R8, UR10, RZ ;  /* 0x0000000a08087c10 */ /* 0x000fe4000ff1e0ff */
[----:B------:R-:W-:-:S02]  /*0680*/  IADD3 R18, P3, PT, R18, 0x3, RZ ;  /* 0x0000000312127810 */ /* 0x000fc40007f7e0ff */
[----:B------:R-:W-:Y:S02]  /*0690*/  IADD3.X R9, PT, PT, R6, UR11, RZ, P0, !PT ;  /* 0x0000000b06097c10 */ /* 0x000fe400087fe4ff */
[----:B-1----:R-:W-:Y:S02]  /*06a0*/  IADD3.X R7, PT, PT, RZ, UR9, R20, P3, P2 ;  /* 0x00000009ff077c10 */ /* 0x002fe40009fe4414 */
[----:B------:R-:W-:-:S07]  /*06b0*/  SHF.L.U32 R17, R2, 0x2, RZ ;  /* 0x0000000202117819 */ /* 0x000fce00000006ff */
.L_x_27:
[----:B------:R-:W-:Y:S01]  /*06c0*/  IMAD.MOV.U32 R6, RZ, RZ, R18 ;  /* 0x000000ffff067224 */ /* 0x000fe200078e0012 */
[----:B-1----:R-:W2:Y:S04]  /*06d0*/  LDG.E.U8 R19, desc[UR4][R8.64] ;  /* 0x0000000408137981 */ /* 0x002ea8000c1e1100 */
[----:B------:R-:W2:Y:S01]  /*06e0*/  LDG.E.U8 R18, desc[UR4][R6.64+-0x3] ;  /* 0xfffffd0406127981 */ /* 0x000ea2000c1e1100 */
[----:B-----5:R-:W-:Y:S02]  /*06f0*/  PRMT R21, R0, 0x9910, RZ ;  /* 0x0000991000157816 */ /* 0x020fe400000000ff */
[----:B------:R-:W-:-:S05]  /*0700*/  IADD3 R12, P0, PT, R8, R2, RZ ;  /* 0x00000002080c7210 */ /* 0x000fca0007f1e0ff */
[----:B------:R-:W-:Y:S02]  /*0710*/  IMAD.X R13, R9, 0x1, R3, P0 ;  /* 0x00000001090d7824 */ /* 0x000fe400000e0603 */
[----:B--2---:R-:W-:-:S05]  /*0720*/  IMAD R21, R18, R19, R21 ;  /* 0x0000001312157224 */ /* 0x004fca00078e0215 */
[----:B------:R0:W-:Y:S04]  /*0730*/  STG.E.U8 desc[UR4][R4.64], R21 ;  /* 0x0000001504007986 */ /* 0x0001e8000c101104 */
[----:B------:R-:W2:Y:S04]  /*0740*/  LDG.E.U8 R13, desc[UR4][R12.64] ;  /* 0x000000040c0d7981 */ /* 0x000ea8000c1e1100 */
[----:B------:R-:W2:Y:S01]  /*0750*/  LDG.E.U8 R0, desc[UR4][R6.64+-0x2] ;  /* 0xfffffe0406007981 */ /* 0x000ea2000c1e1100 */
[----:B------:R-:W-:Y:S02]  /*0760*/  PRMT R20, R21, 0x9910, RZ ;  /* 0x0000991015147816 */ /* 0x000fe400000000ff */
[----:B------:R-:W-:-:S05]  /*0770*/  IADD3 R18, P0, PT, R8, R15, RZ ;  /* 0x0000000f08127210 */ /* 0x000fca0007f1e0ff */
[----:B------:R-:W-:Y:S02]  /*0780*/  IMAD.X R19, R9, 0x1, R14, P0 ;  /* 0x0000000109137824 */ /* 0x000fe400000e060e */
[----:B--2---:R-:W-:-:S05]  /*0790*/  IMAD R23, R0, R13, R20 ;  /* 0x0000000d00177224 */ /* 0x004fca00078e0214 */
[----:B------:R1:W-:Y:S04]  /*07a0*/  STG.E.U8 desc[UR4][R4.64], R23 ;  /* 0x0000001704007986 */ /* 0x0003e8000c101104 */
[----:B------:R-:W2:Y:S04]  /*07b0*/  LDG.E.U8 R19, desc[UR4][R18.64] ;  /* 0x0000000412137981 */ /* 0x000ea8000c1e1100 */
[----:B------:R-:W2:Y:S01]  /*07c0*/  LDG.E.U8 R0, desc[UR4][R6.64+-0x1] ;  /* 0xffffff0406007981 */ /* 0x000ea2000c1e1100 */
[----:B------:R-:W-:Y:S01]  /*07d0*/  PRMT R20, R23, 0x9910, RZ ;  /* 0x0000991017147816 */ /* 0x000fe200000000ff */
[----:B0-----:R-:W-:-:S02]  /*07e0*/  IMAD R21, R3, 0x3, RZ ;  /* 0x0000000303157824 */ /* 0x001fc400078e02ff */
[----:B------:R-:W-:-:S04]  /*07f0*/  IMAD.WIDE.U32 R12, R2, 0x3, R8 ;  /* 0x00000003020c7825 */ /* 0x000fc800078e0008 */
[----:B------:R-:W-:Y:S02]  /*0800*/  IMAD.IADD R13, R13, 0x1, R21 ;  /* 0x000000010d0d7824 */ /* 0x000fe400078e0215 */
[----:B--2---:R-:W-:-:S05]  /*0810*/  IMAD R21, R0, R19, R20 ;  /* 0x0000001300157224 */ /* 0x004fca00078e0214 */
[----:B------:R1:W-:Y:S04]  /*0820*/  STG.E.U8 desc[UR4][R4.64], R21 ;  /* 0x0000001504007986 */ /* 0x0003e8000c101104 */
[----:B------:R-:W2:Y:S04]  /*0830*/  LDG.E.U8 R13, desc[UR4][R12.64] ;  /* 0x000000040c0d7981 */ /* 0x000ea8000c1e1100 */
[----:B------:R-:W2:Y:S01]  /*0840*/  LDG.E.U8 R0, desc[UR4][R6.64] ;  /* 0x0000000406007981 */ /* 0x000ea2000c1e1100 */
[----:B------:R-:W-:Y:S02]  /*0850*/  PRMT R18, R21, 0x9910, RZ ;  /* 0x0000991015127816 */ /* 0x000fe400000000ff */
[----:B------:R-:W-:-:S04]  /*0860*/  IADD3 R10, P0, PT, R10, -0x4, RZ ;  /* 0xfffffffc0a0a7810 */ /* 0x000fc80007f1e0ff */
[----:B------:R-:W-:Y:S02]  /*0870*/  IADD3.X R11, PT, PT, R11, -0x1, RZ, P0, !PT ;  /* 0xffffffff0b0b7810 */ /* 0x000fe400007fe4ff */
[----:B------:R-:W-:-:S04]  /*0880*/  ISETP.NE.U32.AND P0, PT, R10, RZ, PT ;  /* 0x000000ff0a00720c */ /* 0x000fc80003f05070 */
[----:B------:R-:W-:Y:S02]  /*0890*/  ISETP.NE.AND.EX P0, PT, R11, RZ, PT, P0 ;  /* 0x000000ff0b00720c */ /* 0x000fe40003f05300 */
[----:B------:R-:W-:-:S05]  /*08a0*/  IADD3 R8, P1, PT, R8, R17, RZ ;  /* 0x0000001108087210 */ /* 0x000fca0007f3e0ff */
[----:B------:R-:W-:Y:S02]  /*08b0*/  IMAD.X R9, R9, 0x1, R16, P1 ;  /* 0x0000000109097824 */ /* 0x000fe400008e0610 */
[----:B--2---:R-:W-:-:S05]  /*08c0*/  IMAD R19, R0, R13, R18 ;  /* 0x0000000d00137224 */ /* 0x004fca00078e0212 */
[----:B------:R1:W-:Y:S01]  /*08d0*/  STG.E.U8 desc[UR4][R4.64], R19 ;  /* 0x0000001304007986 */ /* 0x0003e2000c101104 */
[----:B------:R-:W-:Y:S02]  /*08e0*/  IADD3 R18, P2, PT, R6, 0x4, RZ ;  /* 0x0000000406127810 */ /* 0x000fe40007f5e0ff */
[----:B------:R-:W-:Y:S02]  /*08f0*/  PRMT R0, R19, 0x7610, R0 ;  /* 0x0000761013007816 */ /* 0x000fe40000000000 */
[----:B------:R-:W-:Y:S01]  /*0900*/  IADD3.X R7, PT, PT, RZ, R7, RZ, P2, !PT ;  /* 0x00000007ff077210 */ /* 0x000fe200017fe4ff */
[----:B------:R-:W-:Y:S08]  /*0910*/  @P0 BRA `(.L_x_27) ;  /* 0xfffffffc00680947 */ /* 0x000ff0000383ffff */
[----:B------:R-:W-:Y:S05]  /*0920*/  EXIT ;  /* 0x000000000000794d */ /* 0x000fea0003800000 */
        .weak           $__internal_5_$__cuda_sm20_div_u64
        .type           $__internal_5_$__cuda_sm20_div_u64,@function
        .size           $__internal_5_$__cuda_sm20_div_u64,(.L_x_52 - $__internal_5_$__cuda_sm20_div_u64)
$__internal_5_$__cuda_sm20_div_u64:
        /* <DEDUP_REMOVED lines=56> */
[----:B------:R-:W-:Y:S02]  /*0cb0*/  IADD3 R7, P2, PT, R8, 0x1, RZ ;  /* 0x0000000108077810 */ /* 0x000fe40007f5e0ff */
[----:B------:R-:W-:Y:S01]  /*0cc0*/  ISETP.NE.U32.AND P1, PT, R2, RZ, PT ;  /* 0x000000ff0200720c */ /* 0x000fe20003f25070 */
[----:B------:R-:W-:Y:S01]  /*0cd0*/  IMAD.MOV.U32 R2, RZ, RZ, R0 ;  /* 0x000000ffff027224 */ /* 0x000fe200078e0000 */
[----:B------:R-:W-:Y:S01]  /*0ce0*/  ISETP.GE.U32.AND.EX P0, PT, R10, R3, PT, P0 ;  /* 0x000000030a00720c */ /* 0x000fe20003f06100 */
[----:B------:R-:W-:Y:S01]  /*0cf0*/  IMAD.X R6, RZ, RZ, R11, P2 ;  /* 0x000000ffff067224 */ /* 0x000fe200010e060b */
[----:B------:R-:W-:Y:S01]  /*0d00*/  ISETP.NE.AND.EX P1, PT, R3, RZ, PT, P1 ;  /* 0x000000ff0300720c */ /* 0x000fe20003f25310 */
[----:B------:R-:W-:Y:S01]  /*0d10*/  IMAD.MOV.U32 R3, RZ, RZ, 0x0 ;  /* 0x00000000ff037424 */ /* 0x000fe200078e00ff */
[----:B------:R-:W-:-:S02]  /*0d20*/  SEL R7, R7, R8, P0 ;  /* 0x0000000807077207 */ /* 0x000fc40000000000 */
[----:B------:R-:W-:Y:S02]  /*0d30*/  SEL R6, R6, R11, P0 ;  /* 0x0000000b06067207 */ /* 0x000fe40000000000 */
[----:B------:R-:W-:Y:S02]  /*0d40*/  SEL R7, R7, 0xffffffff, P1 ;  /* 0xffffffff07077807 */ /* 0x000fe40000800000 */
[----:B------:R-:W-:Y:S01]  /*0d50*/  SEL R6, R6, 0xffffffff, P1 ;  /* 0xffffffff06067807 */ /* 0x000fe20000800000 */
[----:B------:R-:W-:Y:S06]  /*0d60*/  RET.REL.NODEC R2 `(_Z9dotKernelIcEvPT_S1_S1_mmm) ;  /* 0xfffffff002a47950 */ /* 0x000fec0003c3ffff */
.L_x_28:
        /* <DEDUP_REMOVED lines=9> */
.L_x_52:


//--------------------- .text._Z9dotKernelIfEvPT_S1_S1_mmm --------------------------
	.section	.text._Z9dotKernelIfEvPT_S1_S1_mmm,"ax",@progbits
	.align	128
        .global         _Z9dotKernelIfEvPT_S1_S1_mmm
        .type           _Z9dotKernelIfEvPT_S1_S1_mmm,@function
        .size           _Z9dotKernelIfEvPT_S1_S1_mmm,(.L_x_53 - _Z9dotKernelIfEvPT_S1_S1_mmm)
        .other          _Z9dotKernelIfEvPT_S1_S1_mmm,@"STO_CUDA_ENTRY STV_DEFAULT"
_Z9dotKernelIfEvPT_S1_S1_mmm:
.text._Z9dotKernelIfEvPT_S1_S1_mmm:
        /* <DEDUP_REMOVED lines=12> */
[----:B------:R-:W-:Y:S02]  /*00c0*/  ISETP.GT.U32.AND P0, PT, R2, R6, PT ;  /* 0x000000060200720c */ /* 0x000fe40003f04070 */
[----:B------:R-:W-:-:S04]  /*00d0*/  IADD3 R2, PT, PT, R3, R9, RZ ;  /* 0x0000000903027210 */ /* 0x000fc80007ffe0ff */
        /* <DEDUP_REMOVED lines=19> */
[----:B------:R-:W-:Y:S01]  /*0210*/  @P0 IADD3 R9, PT, PT, R9, -R4, RZ ;  /* 0x8000000409090210 */ /* 0x000fe20007ffe0ff */
[----:B------:R-:W-:-:S03]  /*0220*/  @P0 VIADD R3, R3, 0x1 ;  /* 0x0000000103030836 */ /* 0x000fc60000000000 */
[----:B------:R-:W-:-:S13]  /*0230*/  ISETP.GE.U32.AND P1, PT, R9, R4, PT ;  /* 0x000000040900720c */ /* 0x000fda0003f26070 */
[----:B------:R-:W-:Y:S01]  /*0240*/  @P1 VIADD R3, R3, 0x1 ;  /* 0x0000000103031836 */ /* 0x000fe20000000000 */
[----:B------:R-:W-:-:S04]  /*0250*/  @!P2 LOP3.LUT R3, RZ, R4, RZ, 0x33, !PT ;  /* 0x00000004ff03a212 */ /* 0x000fc800078e33ff */
[----:B------:R-:W-:Y:S01]  /*0260*/  MOV R0, R3 ;  /* 0x0000000300007202 */ /* 0x000fe20000000f00 */
[----:B------:R-:W-:-:S04]  /*0270*/  IMAD.MOV R9, RZ, RZ, -R3 ;  /* 0x000000ffff097224 */ /* 0x000fc800078e0a03 */
[----:B------:R-:W-:Y:S01]  /*0280*/  IMAD R9, R4, R9, R6 ;  /* 0x0000000904097224 */ /* 0x000fe200078e0206 */
[----:B------:R-:W-:Y:S06]  /*0290*/  BRA `(.L_x_30) ;  /* 0x0000000000307947 */ /* 0x000fec0003800000 */
.L_x_29:
[----:B------:R-:W-:-:S07]  /*02a0*/  MOV R0, 0x2c0 ;  /* 0x000002c000007802 */ /* 0x000fce0000000f00 */
[----:B0-----:R-:W-:Y:S05]  /*02b0*/  CALL.REL.NOINC `($__internal_6_$__cuda_sm20_div_u64) ;  /* 0x0000000400a07944 */ /* 0x001fea0003c00000 */
[----:B------:R-:W0:Y:S01]  /*02c0*/  LDC.64 R4, c[0x0][0x3a8] ;  /* 0x0000ea00ff047b82 */ /* 0x000e220000000a00 */
[----:B------:R-:W-:Y:S01]  /*02d0*/  IADD3 R11, P0, PT, RZ, -R8, RZ ;  /* 0x80000008ff0b7210 */ /* 0x000fe20007f1e0ff */
[----:B------:R-:W-:-:S04]  /*02e0*/  IMAD.MOV.U32 R7, RZ, RZ, RZ ;  /* 0x000000ffff077224 */ /* 0x000fc800078e00ff */
[----:B------:R-:W-:-:S04]  /*02f0*/  IMAD.X R9, RZ, RZ, ~R9, P0 ;  /* 0x000000ffff097224 */ /* 0x000fc800000e0e09 */
[-C--:B0-----:R-:W-:Y:S02]  /*0300*/  IMAD R0, R9, R4.reuse, RZ ;  /* 0x0000000409007224 */ /* 0x081fe400078e02ff */
[----:B------:R-:W-:-:S04]  /*0310*/  IMAD.WIDE.U32 R2, R11, R4, R6 ;  /* 0x000000040b027225 */ /* 0x000fc800078e0006 */
[----:B------:R-:W-:Y:S01]  /*0320*/  IMAD R11, R11, R5, R0 ;  /* 0x000000050b0b7224 */ /* 0x000fe200078e0200 */
[----:B------:R-:W-:Y:S01]  /*0330*/  MOV R9, R2 ;  /* 0x0000000200097202 */ /* 0x000fe20000000f00 */
[----:B------:R-:W-:Y:S02]  /*0340*/  IMAD.MOV.U32 R0, RZ, RZ, R8 ;  /* 0x000000ffff007224 */ /* 0x000fe400078e0008 */
[----:B------:R-:W-:-:S07]  /*0350*/  IMAD.IADD R10, R3, 0x1, R11 ;  /* 0x00000001030a7824 */ /* 0x000fce00078e020b */
.L_x_30:
        /* <DEDUP_REMOVED lines=14> */
[----:B------:R0:W5:Y:S01]  /*0440*/  LDG.E R15, desc[UR4][R2.64] ;  /* 0x00000004020f7981 */ /* 0x000162000c1e1900 */
[C---:B------:R-:W-:Y:S02]  /*0450*/  IADD3 R0, P2, PT, R16.reuse, -0x1, RZ ;  /* 0xffffffff10007810 */ /* 0x040fe40007f5e0ff */
[----:B------:R-:W-:Y:S02]  /*0460*/  LOP3.LUT R16, R16, 0x3, RZ, 0xc0, !PT ;  /* 0x0000000310107812 */ /* 0x000fe400078ec0ff */
[----:B------:R-:W-:Y:S02]  /*0470*/  ISETP.GE.U32.AND P0, PT, R0, 0x3, PT ;  /* 0x000000030000780c */ /* 0x000fe40003f06070 */
[----:B------:R-:W-:Y:S02]  /*0480*/  ISETP.NE.U32.AND P1, PT, R16, RZ, PT ;  /* 0x000000ff1000720c */ /* 0x000fe40003f25070 */
[----:B------:R-:W-:Y:S02]  /*0490*/  IADD3.X R17, PT, PT, R17, -0x1, RZ, P2, !PT ;  /* 0xffffffff11117810 */ /* 0x000fe400017fe4ff */
[----:B------:R-:W-:-:S02]  /*04a0*/  ISETP.NE.AND.EX P1, PT, RZ, RZ, PT, P1 ;  /* 0x000000ffff00720c */ /* 0x000fc40003f25310 */
[----:B------:R-:W-:Y:S01]  /*04b0*/  ISETP.GE.U32.AND.EX P0, PT, R17, RZ, PT, P0 ;  /* 0x000000ff1100720c */ /* 0x000fe20003f06100 */
[----:B------:R-:W-:Y:S01]  /*04c0*/  IMAD.MOV.U32 R17, RZ, RZ, R8 ;  /* 0x000000ffff117224 */ /* 0x000fe200078e0008 */
[----:B------:R-:W-:-:S09]  /*04d0*/  MOV R18, R12 ;  /* 0x0000000c00127202 */ /* 0x000fd20000000f00 */
[----:B0-----:R-:W-:Y:S05]  /*04e0*/  @!P1 BRA `(.L_x_31) ;  /* 0x0000000000509947 */ /* 0x001fea0003800000 */
[----:B------:R-:W-:Y:S01]  /*04f0*/  IMAD.MOV.U32 R0, RZ, RZ, R16 ;  /* 0x000000ffff007224 */ /* 0x000fe200078e0010 */
[----:B------:R-:W0:Y:S01]  /*0500*/  LDCU.128 UR8, c[0x0][0x380] ;  /* 0x00007000ff0877ac */ /* 0x000e220008000c00 */
[----:B------:R-:W-:-:S07]  /*0510*/  IMAD.MOV.U32 R8, RZ, RZ, RZ ;  /* 0x000000ffff087224 */ /* 0x000fce00078e00ff */
.L_x_32:
[C---:B0-----:R-:W-:Y:S02]  /*0520*/  LEA R6, P1, R18.reuse, UR8, 0x2 ;  /* 0x0000000812067c11 */ /* 0x041fe4000f8210ff */
[C---:B------:R-:W-:Y:S02]  /*0530*/  LEA R12, P2, R9.reuse, UR10, 0x2 ;  /* 0x0000000a090c7c11 */ /* 0x040fe4000f8410ff */
[----:B------:R-:W-:Y:S02]  /*0540*/  LEA.HI.X R7, R18, UR9, R17, 0x2, P1 ;  /* 0x0000000912077c11 */ /* 0x000fe400088f1411 */
[----:B------:R-:W-:-:S03]  /*0550*/  LEA.HI.X R13, R9, UR11, R10, 0x2, P2 ;  /* 0x0000000b090d7c11 */ /* 0x000fc600090f140a */
[----:B------:R-:W2:Y:S04]  /*0560*/  LDG.E R6, desc[UR4][R6.64] ;  /* 0x0000000406067981 */ /* 0x000ea8000c1e1900 */
[----:B------:R-:W2:Y:S01]  /*0570*/  LDG.E R12, desc[UR4][R12.64] ;  /* 0x000000040c0c7981 */ /* 0x000ea2000c1e1900 */
[----:B------:R-:W-:Y:S02]  /*0580*/  IADD3 R0, P1, PT, R0, -0x1, RZ ;  /* 0xffffffff00007810 */ /* 0x000fe40007f3e0ff */
[----:B------:R-:W-:Y:S02]  /*0590*/  IADD3 R18, P3, PT, R18, 0x1, RZ ;  /* 0x0000000112127810 */ /* 0x000fe40007f7e0ff */
[----:B------:R-:W-:Y:S02]  /*05a0*/  IADD3.X R8, PT, PT, R8, -0x1, RZ, P1, !PT ;  /* 0xffffffff08087810 */ /* 0x000fe40000ffe4ff */
[----:B------:R-:W-:Y:S01]  /*05b0*/  ISETP.NE.U32.AND P1, PT, R0, RZ, PT ;  /* 0x000000ff0000720c */ /* 0x000fe20003f25070 */
[----:B------:R-:W-:Y:S01]  /*05c0*/  IMAD.X R17, RZ, RZ, R17, P3 ;  /* 0x000000ffff117224 */ /* 0x000fe200018e0611 */
[----:B------:R-:W-:-:S02]  /*05d0*/  IADD3 R9, P2, PT, R9, R4, RZ ;  /* 0x0000000409097210 */ /* 0x000fc40007f5e0ff */
[----:B------:R-:W-:Y:S02]  /*05e0*/  ISETP.NE.AND.EX P1, PT, R8, RZ, PT, P1 ;  /* 0x000000ff0800720c */ /* 0x000fe40003f25310 */
[----:B------:R-:W-:Y:S01]  /*05f0*/  IADD3.X R10, PT, PT, R10, R5, RZ, P2, !PT ;  /* 0x000000050a0a7210 */ /* 0x000fe200017fe4ff */
[----:B-12--5:R-:W-:-:S05]  /*0600*/  FFMA R15, R6, R12, R15 ;  /* 0x0000000c060f7223 */ /* 0x026fca000000000f */
[----:B------:R1:W-:Y:S05]  /*0610*/  STG.E desc[UR4][R2.64], R15 ;  /* 0x0000000f02007986 */ /* 0x0003ea000c101904 */
[----:B------:R-:W-:Y:S05]  /*0620*/  @P1 BRA `(.L_x_32) ;  /* 0xfffffffc00bc1947 */ /* 0x000fea000383ffff */
.L_x_31:
[----:B------:R-:W-:Y:S05]  /*0630*/  @!P0 EXIT ;  /* 0x000000000000894d */ /* 0x000fea0003800000 */
[----:B------:R-:W0:Y:S01]  /*0640*/  LDCU.128 UR8, c[0x0][0x380] ;  /* 0x00007000ff0877ac */ /* 0x000e220008000c00 */
[----:B------:R-:W-:Y:S01]  /*0650*/  IADD3 R0, P1, PT, -R18, R11, RZ ;  /* 0x0000000b12007210 */ /* 0x000fe20007f3e1ff */
[C---:B------:R-:W-:Y:S01]  /*0660*/  IMAD.SHL.U32 R19, R4.reuse, 0x4, RZ ;  /* 0x0000000404137824 */ /* 0x040fe200078e00ff */
[C---:B------:R-:W-:Y:S02]  /*0670*/  SHF.L.U64.HI R16, R4.reuse, 0x2, R5 ;  /* 0x0000000204107819 */ /* 0x040fe40000010205 */
[----:B------:R-:W-:Y:S01]  /*0680*/  SHF.L.U32 R21, R4, 0x4, RZ ;  /* 0x0000000404157819 */ /* 0x000fe200000006ff */
[----:B------:R-:W-:Y:S01]  /*0690*/  IMAD.X R14, R14, 0x1, ~R17, P1 ;  /* 0x000000010e0e7824 */ /* 0x000fe200008e0e11 */
[----:B------:R-:W-:Y:S02]  /*06a0*/  SHF.L.U64.HI R20, R4, 0x3, R5 ;  /* 0x0000000304147819 */ /* 0x000fe40000010205 */
[----:B0-----:R-:W-:Y:S02]  /*06b0*/  LEA R8, P0, R9, UR10, 0x2 ;  /* 0x0000000a09087c11 */ /* 0x001fe4000f8010ff */
[----:B------:R-:W-:-:S02]  /*06c0*/  LEA R6, P2, R18, UR8, 0x2 ;  /* 0x0000000812067c11 */ /* 0x000fc4000f8410ff */
[----:B------:R-:W-:Y:S02]  /*06d0*/  LEA.HI.X R9, R9, UR11, R10, 0x2, P0 ;  /* 0x0000000b09097c11 */ /* 0x000fe400080f140a */
[----:B------:R-:W-:Y:S01]  /*06e0*/  LEA.HI.X R7, R18, UR9, R17, 0x2, P2 ;  /* 0x0000000912077c11 */ /* 0x000fe200090f1411 */
[----:B------:R-:W-:Y:S01]  /*06f0*/  IMAD.SHL.U32 R17, R4, 0x8, RZ ;  /* 0x0000000804117824 */ /* 0x000fe200078e00ff */
[----:B------:R-:W-:Y:S02]  /*0700*/  IADD3 R6, P0, PT, R6, 0x8, RZ ;  /* 0x0000000806067810 */ /* 0x000fe40007f1e0ff */
[----:B------:R-:W-:-:S03]  /*0710*/  SHF.L.U64.HI R18, R4, 0x4, R5 ;  /* 0x0000000404127819 */ /* 0x000fc60000010205 */
[----:B------:R-:W-:-:S08]  /*0720*/  IMAD.X R7, RZ, RZ, R7, P0 ;  /* 0x000000ffff077224 */ /* 0x000fd000000e0607 */
.L_x_33:
[----:B------:R-:W1:Y:S04]  /*0730*/  LDG.E R12, desc[UR4][R6.64+-0x8] ;  /* 0xfffff804060c7981 */ /* 0x000e68000c1e1900 */
[----:B------:R-:W1:Y:S01]  /*0740*/  LDG.E R13, desc[UR4][R8.64] ;  /* 0x00000004080d7981 */ /* 0x000e62000c1e1900 */
[----:B------:R-:W-:-:S05]  /*0750*/  IADD3 R10, P0, PT, R8, R19, RZ ;  /* 0x00000013080a7210 */ /* 0x000fca0007f1e0ff */
[----:B--2---:R-:W-:Y:S02]  /*0760*/  IMAD.X R11, R9, 0x1, R16, P0 ;  /* 0x00000001090b7824 */ /* 0x004fe400000e0610 */
[----:B-1---5:R-:W-:-:S05]  /*0770*/  FFMA R15, R12, R13, R15 ;  /* 0x0000000d0c0f7223 */ /* 0x022fca000000000f */
[----:B------:R0:W-:Y:S04]  /*0780*/  STG.E desc[UR4][R2.64], R15 ;  /* 0x0000000f02007986 */ /* 0x0001e8000c101904 */
[----:B------:R-:W2:Y:S04]  /*0790*/  LDG.E R10, desc[UR4][R10.64] ;  /* 0x000000040a0a7981 */ /* 0x000ea8000c1e1900 */
[----:B------:R-:W2:Y:S01]  /*07a0*/  LDG.E R22, desc[UR4][R6.64+-0x4] ;  /* 0xfffffc0406167981 */ /* 0x000ea2000c1e1900 */
[----:B------:R-:W-:-:S04]  /*07b0*/  IADD3 R12, P0, PT, R8, R17, RZ ;  /* 0x00000011080c7210 */ /* 0x000fc80007f1e0ff */
[----:B------:R-:W-:Y:S01]  /*07c0*/  IADD3.X R13, PT, PT, R9, R20, RZ, P0, !PT ;  /* 0x00000014090d7210 */ /* 0x000fe200007fe4ff */
[----:B--2---:R-:W-:-:S05]  /*07d0*/  FFMA R25, R22, R10, R15 ;  /* 0x0000000a16197223 */ /* 0x004fca000000000f */
[----:B------:R2:W-:Y:S04]  /*07e0*/  STG.E desc[UR4][R2.64], R25 ;  /* 0x0000001902007986 */ /* 0x0005e8000c101904 */
[----:B------:R-:W3:Y:S04]  /*07f0*/  LDG.E R12, desc[UR4][R12.64] ;  /* 0x000000040c0c7981 */ /* 0x000ee8000c1e1900 */
[----:B------:R-:W3:Y:S01]  /*0800*/  LDG.E R24, desc[UR4][R6.64] ;  /* 0x0000000406187981 */ /* 0x000ee2000c1e1900 */
[----:B------:R-:W-:Y:S02]  /*0810*/  IMAD R27, R5, 0xc, RZ ;  /* 0x0000000c051b7824 */ /* 0x000fe400078e02ff */
[----:B------:R-:W-:-:S04]  /*0820*/  IMAD.WIDE.U32 R22, R4, 0xc, R8 ;  /* 0x0000000c04167825 */ /* 0x000fc800078e0008 */
[----:B------:R-:W-:Y:S02]  /*0830*/  IMAD.IADD R23, R23, 0x1, R27 ;  /* 0x0000000117177824 */ /* 0x000fe400078e021b */
[----:B---3--:R-:W-:-:S05]  /*0840*/  FFMA R11, R24, R12, R25 ;  /* 0x0000000c180b7223 */ /* 0x008fca0000000019 */
[----:B------:R2:W-:Y:S04]  /*0850*/  STG.E desc[UR4][R2.64], R11 ;  /* 0x0000000b02007986 */ /* 0x0005e8000c101904 */
[----:B0-----:R-:W3:Y:S04]  /*0860*/  LDG.E R15, desc[UR4][R22.64] ;  /* 0x00000004160f7981 */ /* 0x001ee8000c1e1900 */
[----:B------:R0:W3:Y:S01]  /*0870*/  LDG.E R10, desc[UR4][R6.64+0x4] ;  /* 0x00000404060a7981 */ /* 0x0000e2000c1e1900 */
[----:B------:R-:W-:Y:S02]  /*0880*/  IADD3 R0, P0, PT, R0, -0x4, RZ ;  /* 0xfffffffc00007810 */ /* 0x000fe40007f1e0ff */
[----:B------:R-:W-:-:S02]  /*0890*/  IADD3 R8, P1, PT, R8, R21, RZ ;  /* 0x0000001508087210 */ /* 0x000fc40007f3e0ff */
[----:B------:R-:W-:Y:S02]  /*08a0*/  IADD3.X R14, PT, PT, R14, -0x1, RZ, P0, !PT ;  /* 0xffffffff0e0e7810 */ /* 0x000fe400007fe4ff */
[----:B------:R-:W-:Y:S01]  /*08b0*/  ISETP.NE.U32.AND P0, PT, R0, RZ, PT ;  /* 0x000000ff0000720c */ /* 0x000fe20003f05070 */
[----:B------:R-:W-:Y:S01]  /*08c0*/  IMAD.X R9, R9, 0x1, R18, P1 ;  /* 0x0000000109097824 */ /* 0x000fe200008e0612 */
[----:B0-----:R-:W-:Y:S02]  /*08d0*/  IADD3 R6, P2, PT, R6, 0x10, RZ ;  /* 0x0000001006067810 */ /* 0x001fe40007f5e0ff */
[----:B------:R-:W-:-:S03]  /*08e0*/  ISETP.NE.AND.EX P0, PT, R14, RZ, PT, P0 ;  /* 0x000000ff0e00720c */ /* 0x000fc60003f05300 */
[----:B------:R-:W-:Y:S02]  /*08f0*/  IMAD.X R7, RZ, RZ, R7, P2 ;  /* 0x000000ffff077224 */ /* 0x000fe400010e0607 */
[----:B---3--:R-:W-:-:S05]  /*0900*/  FFMA R15, R10, R15, R11 ;  /* 0x0000000f0a0f7223 */ /* 0x008fca000000000b */
[----:B------:R2:W-:Y:S03]  /*0910*/  STG.E desc[UR4][R2.64], R15 ;  /* 0x0000000f02007986 */ /* 0x0005e6000c101904 */
[----:B------:R-:W-:Y:S05]  /*0920*/  @P0 BRA `(.L_x_33) ;  /* 0xfffffffc00800947 */ /* 0x000fea000383ffff */
[----:B------:R-:W-:Y:S05]  /*0930*/  EXIT ;  /* 0x000000000000794d */ /* 0x000fea0003800000 */
        .weak           $__internal_6_$__cuda_sm20_div_u64
        .type           $__internal_6_$__cuda_sm20_div_u64,@function
        .size           $__internal_6_$__cuda_sm20_div_u64,(.L_x_53 - $__internal_6_$__cuda_sm20_div_u64)
$__internal_6_$__cuda_sm20_div_u64:
        /* <DEDUP_REMOVED lines=38> */
[----:B------:R-:W-:-:S04]  /*0ba0*/  IADD3 R9, P1, PT, RZ, R4, RZ ;  /* 0x00000004ff097210 */ /* 0x000fc80007f3e0ff */
[----:B------:R-:W-:Y:S01]  /*0bb0*/  IADD3.X R11, PT, PT, RZ, R8, RZ, P1, !PT ;  /* 0x00000008ff0b7210 */ /* 0x000fe20000ffe4ff */
[----:B------:R-:W-:-:S04]  /*0bc0*/  IMAD.WIDE.U32 R4, R9, R2, RZ ;  /* 0x0000000209047225 */ /* 0x000fc800078e00ff */
[C---:B------:R-:W-:Y:S01]  /*0bd0*/  IMAD R5, R9.reuse, R3, R5 ;  /* 0x0000000309057224 */ /* 0x040fe200078e0205 */
[----:B------:R-:W-:Y:S02]  /*0be0*/  IADD3 R15, P1, PT, -R4, R6, RZ ;  /* 0x00000006040f7210 */ /* 0x000fe40007f3e1ff */
[----:B------:R-:W-:Y:S01]  /*0bf0*/  IADD3 R4, P2, PT, R9, 0x1, RZ ;  /* 0x0000000109047810 */ /* 0x000fe20007f5e0ff */
[-C--:B------:R-:W-:Y:S01]  /*0c00*/  IMAD R5, R11, R2.reuse, R5 ;  /* 0x000000020b057224 */ /* 0x080fe200078e0205 */
[----:B------:R-:W-:-:S03]  /*0c10*/  ISETP.GE.U32.AND P0, PT, R15, R2, PT ;  /* 0x000000020f00720c */ /* 0x000fc60003f06070 */
[----:B------:R-:W-:Y:S01]  /*0c20*/  IMAD.X R12, RZ, RZ, ~R5, P1 ;  /* 0x000000ffff0c7224 */ /* 0x000fe200008e0e05 */
[----:B------:R-:W-:Y:S01]  /*0c30*/  IADD3 R13, P1, PT, R15, -R2, RZ ;  /* 0x800000020f0d7210 */ /* 0x000fe20007f3e0ff */
[----:B------:R-:W-:-:S03]  /*0c40*/  IMAD.X R8, RZ, RZ, R11, P2 ;  /* 0x000000ffff087224 */ /* 0x000fc600010e060b */
        /* <DEDUP_REMOVED lines=11> */
[----:B------:R-:W-:Y:S02]  /*0d00*/  IADD3.X R9, PT, PT, RZ, R4, RZ, P2, !PT ;  /* 0x00000004ff097210 */ /* 0x000fe400017fe4ff */
[----:B------:R-:W-:Y:S01]  /*0d10*/  ISETP.NE.AND.EX P1, PT, R3, RZ, PT, P1 ;  /* 0x000000ff0300720c */ /* 0x000fe20003f25310 */
[----:B------:R-:W-:Y:S01]  /*0d20*/  IMAD.MOV.U32 R3, RZ, RZ, 0x0 ;  /* 0x00000000ff037424 */ /* 0x000fe200078e00ff */
[----:B------:R-:W-:-:S02]  /*0d30*/  SEL R8, R8, R5, P0 ;  /* 0x0000000508087207 */ /* 0x000fc40000000000 */
[----:B------:R-:W-:Y:S02]  /*0d40*/  SEL R9, R9, R4, P0 ;  /* 0x0000000409097207 */ /* 0x000fe40000000000 */
[----:B------:R-:W-:Y:S02]  /*0d50*/  SEL R8, R8, 0xffffffff, P1 ;  /* 0xffffffff08087807 */ /* 0x000fe40000800000 */
[----:B------:R-:W-:Y:S01]  /*0d60*/  SEL R9, R9, 0xffffffff, P1 ;  /* 0xffffffff09097807 */ /* 0x000fe20000800000 */
[----:B------:R-:W-:Y:S06]  /*0d70*/  RET.REL.NODEC R2 `(_Z9dotKernelIfEvPT_S1_S1_mmm) ;  /* 0xfffffff002a07950 */ /* 0x000fec0003c3ffff */
.L_x_34:
        /* <DEDUP_REMOVED lines=16> */
.L_x_53:


//--------------------- .text._Z9dotKernelIiEvPT_S1_S1_mmm --------------------------
	.section	.text._Z9dotKernelIiEvPT_S1_S1_mmm,"ax",@progbits
	.align	128
        .global         _Z9dotKernelIiEvPT_S1_S1_mmm
        .type           _Z9dotKernelIiEvPT_S1_S1_mmm,@function
        .size           _Z9dotKernelIiEvPT_S1_S1_mmm,(.L_x_54 - _Z9dotKernelIiEvPT_S1_S1_mmm)
        .other          _Z9dotKernelIiEvPT_S1_S1_mmm,@"STO_CUDA_ENTRY STV_DEFAULT"
_Z9dotKernelIiEvPT_S1_S1_mmm:
.text._Z9dotKernelIiEvPT_S1_S1_mmm:
        /* <DEDUP_REMOVED lines=42> */
.L_x_35:
[----:B------:R-:W-:-:S07]  /*02a0*/  MOV R0, 0x2c0 ;  /* 0x000002c000007802 */ /* 0x000fce0000000f00 */
[----:B0-----:R-:W-:Y:S05]  /*02b0*/  CALL.REL.NOINC `($__internal_7_$__cuda_sm20_div_u64) ;  /* 0x0000000400a07944 */ /* 0x001fea0003c00000 */
        /* <DEDUP_REMOVED lines=10> */
.L_x_36:
        /* <DEDUP_REMOVED lines=28> */
.L_x_38:
        /* <DEDUP_REMOVED lines=14> */
[----:B-12--5:R-:W-:-:S05]  /*0600*/  IMAD R15, R6, R12, R15 ;  /* 0x0000000c060f7224 */ /* 0x026fca00078e020f */
[----:B------:R1:W-:Y:S05]  /*0610*/  STG.E desc[UR4][R2.64], R15 ;  /* 0x0000000f02007986 */ /* 0x0003ea000c101904 */
[----:B------:R-:W-:Y:S05]  /*0620*/  @P1 BRA `(.L_x_38) ;  /* 0xfffffffc00bc1947 */ /* 0x000fea000383ffff */
.L_x_37:
        /* <DEDUP_REMOVED lines=16> */
.L_x_39:
[----:B------:R-:W1:Y:S04]  /*0730*/  LDG.E R12, desc[UR4][R6.64+-0x8] ;  /* 0xfffff804060c7981 */ /* 0x000e68000c1e1900 */
[----:B------:R-:W1:Y:S01]  /*0740*/  LDG.E R13, desc[UR4][R8.64] ;  /* 0x00000004080d7981 */ /* 0x000e62000c1e1900 */
[----:B------:R-:W-:-:S05]  /*0750*/  IADD3 R10, P0, PT, R8, R19, RZ ;  /* 0x00000013080a7210 */ /* 0x000fca0007f1e0ff */
[----:B--2---:R-:W-:Y:S02]  /*0760*/  IMAD.X R11, R9, 0x1, R16, P0 ;  /* 0x00000001090b7824 */ /* 0x004fe400000e0610 */
[----:B-1---5:R-:W-:-:S05]  /*0770*/  IMAD R15, R12, R13, R15 ;  /* 0x0000000d0c0f7224 */ /* 0x022fca00078e020f */
[----:B------:R0:W-:Y:S04]  /*0780*/  STG.E desc[UR4][R2.64], R15 ;  /* 0x0000000f02007986 */ /* 0x0001e8000c101904 */
[----:B------:R-:W2:Y:S04]  /*0790*/  LDG.E R10, desc[UR4][R10.64] ;  /* 0x000000040a0a7981 */ /* 0x000ea8000c1e1900 */
[----:B------:R-:W2:Y:S01]  /*07a0*/  LDG.E R22, desc[UR4][R6.64+-0x4] ;  /* 0xfffffc0406167981 */ /* 0x000ea2000c1e1900 */
[----:B------:R-:W-:-:S04]  /*07b0*/  IADD3 R12, P0, PT, R8, R17, RZ ;  /* 0x00000011080c7210 */ /* 0x000fc80007f1e0ff */
[----:B------:R-:W-:Y:S01]  /*07c0*/  IADD3.X R13, PT, PT, R9, R20, RZ, P0, !PT ;  /* 0x00000014090d7210 */ /* 0x000fe200007fe4ff */
[----:B--2---:R-:W-:-:S05]  /*07d0*/  IMAD R25, R22, R10, R15 ;  /* 0x0000000a16197224 */ /* 0x004fca00078e020f */
[----:B------:R2:W-:Y:S04]  /*07e0*/  STG.E desc[UR4][R2.64], R25 ;  /* 0x0000001902007986 */ /* 0x0005e8000c101904 */
[----:B------:R-:W3:Y:S04]  /*07f0*/  LDG.E R12, desc[UR4][R12.64] ;  /* 0x000000040c0c7981 */ /* 0x000ee8000c1e1900 */
[----:B------:R-:W3:Y:S01]  /*0800*/  LDG.E R24, desc[UR4][R6.64] ;  /* 0x0000000406187981 */ /* 0x000ee2000c1e1900 */
[----:B------:R-:W-:Y:S02]  /*0810*/  IMAD R27, R5, 0xc, RZ ;  /* 0x0000000c051b7824 */ /* 0x000fe400078e02ff */
[----:B------:R-:W-:-:S04]  /*0820*/  IMAD.WIDE.U32 R22, R4, 0xc, R8 ;  /* 0x0000000c04167825 */ /* 0x000fc800078e0008 */
[----:B------:R-:W-:Y:S02]  /*0830*/  IMAD.IADD R23, R23, 0x1, R27 ;  /* 0x0000000117177824 */ /* 0x000fe400078e021b */
[----:B---3--:R-:W-:-:S05]  /*0840*/  IMAD R11, R24, R12, R25 ;  /* 0x0000000c180b7224 */ /* 0x008fca00078e0219 */
        /* <DEDUP_REMOVED lines=11> */
[----:B---3--:R-:W-:-:S05]  /*0900*/  IMAD R15, R10, R15, R11 ;  /* 0x0000000f0a0f7224 */ /* 0x008fca00078e020b */
[----:B------:R2:W-:Y:S03]  /*0910*/  STG.E desc[UR4][R2.64], R15 ;  /* 0x0000000f02007986 */ /* 0x0005e6000c101904 */
[----:B------:R-:W-:Y:S05]  /*0920*/  @P0 BRA `(.L_x_39) ;  /* 0xfffffffc00800947 */ /* 0x000fea000383ffff */
[----:B------:R-:W-:Y:S05]  /*0930*/  EXIT ;  /* 0x000000000000794d */ /* 0x000fea0003800000 */
        .weak           $__internal_7_$__cuda_sm20_div_u64
        .type           $__internal_7_$__cuda_sm20_div_u64,@function
        .size           $__internal_7_$__cuda_sm20_div_u64,(.L_x_54 - $__internal_7_$__cuda_sm20_div_u64)
$__internal_7_$__cuda_sm20_div_u64:
        /* <DEDUP_REMOVED lines=67> */
[----:B------:R-:W-:Y:S06]  /*0d70*/  RET.REL.NODEC R2 `(_Z9dotKernelIiEvPT_S1_S1_mmm) ;  /* 0xfffffff002a07950 */ /* 0x000fec0003c3ffff */
.L_x_40:
        /* <DEDUP_REMOVED lines=16> */
.L_x_54:


//--------------------- .text._Z9addKernelIfEvPT_S1_S1_m --------------------------
	.section	.text._Z9addKernelIfEvPT_S1_S1_m,"ax",@progbits
	.align	128
        .global         _Z9addKernelIfEvPT_S1_S1_m
        .type           _Z9addKernelIfEvPT_S1_S1_m,@function
        .size           _Z9addKernelIfEvPT_S1_S1_m,(.L_x_62 - _Z9addKernelIfEvPT_S1_S1_m)
        .other          _Z9addKernelIfEvPT_S1_S1_m,@"STO_CUDA_ENTRY STV_DEFAULT"
_Z9addKernelIfEvPT_S1_S1_m:
.text._Z9addKernelIfEvPT_S1_S1_m:
[----:B------:R-:W-:Y:S01]  /*0000*/  LDC R1, c[0x0][0x37c] ;  /* 0x0000df00ff017b82 */ /* 0x000fe20000000800 */
[----:B------:R-:W0:Y:S01]  /*0010*/  S2R R0, SR_TID.Y ;  /* 0x0000000000007919 */ /* 0x000e220000002200 */
[----:B------:R-:W1:Y:S01]  /*0020*/  LDCU.64 UR4, c[0x0][0x398] ;  /* 0x00007300ff0477ac */ /* 0x000e620008000a00 */
[----:B------:R-:W0:Y:S01]  /*0030*/  S2R R5, SR_TID.X ;  /* 0x0000000000057919 */ /* 0x000e220000002100 */
[----:B------:R-:W2:Y:S01]  /*0040*/  S2R R3, SR_CTAID.X ;  /* 0x0000000000037919 */ /* 0x000ea20000002500 */
[----:B0-----:R-:W-:-:S04]  /*0050*/  IMAD R0, R0, 0x20, R5 ;  /* 0x0000002000007824 */ /* 0x001fc800078e0205 */
[----:B--2---:R-:W-:-:S05]  /*0060*/  IMAD R0, R3, 0x400, R0 ;  /* 0x0000040003007824 */ /* 0x004fca00078e0200 */
[----:B-1----:R-:W-:-:S04]  /*0070*/  ISETP.GE.U32.AND P0, PT, R0, UR4, PT ;  /* 0x0000000400007c0c */ /* 0x002fc8000bf06070 */
[----:B------:R-:W-:-:S13]  /*0080*/  ISETP.GE.U32.AND.EX P0, PT, RZ, UR5, PT, P0 ;  /* 0x00000005ff007c0c */ /* 0x000fda000bf06100 */
[----:B------:R-:W-:Y:S05]  /*0090*/  @P0 EXIT ;  /* 0x000000000000094d */ /* 0x000fea0003800000 */
[----:B------:R-:W0:Y:S01]  /*00a0*/  LDCU.128 UR8, c[0x0][0x380] ;  /* 0x00007000ff0877ac */ /* 0x000e220008000c00 */
[----:B------:R-:W-:Y:S01]  /*00b0*/  IMAD.SHL.U32 R6, R0, 0x4, RZ ;  /* 0x0000000400067824 */ /* 0x000fe200078e00ff */
[----:B------:R-:W-:Y:S01]  /*00c0*/  SHF.R.U32.HI R0, RZ, 0x1e, R0 ;  /* 0x0000001eff007819 */ /* 0x000fe20000011600 */
[----:B------:R-:W1:Y:S01]  /*00d0*/  LDCU.64 UR4, c[0x0][0x358] ;  /* 0x00006b00ff0477ac */ /* 0x000e620008000a00 */
[----:B------:R-:W2:Y:S02]  /*00e0*/  LDCU.64 UR6, c[0x0][0x390] ;  /* 0x00007200ff0677ac */ /* 0x000ea40008000a00 */
[C---:B0-----:R-:W-:Y:S02]  /*00f0*/  IADD3 R4, P1, PT, R6.reuse, UR10, RZ ;  /* 0x0000000a06047c10 */ /* 0x041fe4000ff3e0ff */
[----:B------:R-:W-:Y:S02]  /*0100*/  IADD3 R2, P0, PT, R6, UR8, RZ ;  /* 0x0000000806027c10 */ /* 0x000fe4000ff1e0ff */
[----:B------:R-:W-:-:S02]  /*0110*/  IADD3.X R5, PT, PT, R0, UR11, RZ, P1, !PT ;  /* 0x0000000b00057c10 */ /* 0x000fc40008ffe4ff */
[----:B------:R-:W-:-:S04]  /*0120*/  IADD3.X R3, PT, PT, R0, UR9, RZ, P0, !PT ;  /* 0x0000000900037c10 */ /* 0x000fc800087fe4ff */
[----:B-1----:R-:W3:Y:S04]  /*0130*/  LDG.E R5, desc[UR4][R4.64] ;  /* 0x0000000404057981 */ /* 0x002ee8000c1e1900 */
[----:B------:R-:W3:Y:S01]  /*0140*/  LDG.E R2, desc[UR4][R2.64] ;  /* 0x0000000402027981 */ /* 0x000ee2000c1e1900 */
[----:B--2---:R-:W-:-:S04]  /*0150*/  IADD3 R6, P0, PT, R6, UR6, RZ ;  /* 0x0000000606067c10 */ /* 0x004fc8000ff1e0ff */
[----:B------:R-:W-:Y:S01]  /*0160*/  IADD3.X R7, PT, PT, R0, UR7, RZ, P0, !PT ;  /* 0x0000000700077c10 */ /* 0x000fe200087fe4ff */
[----:B---3--:R-:W-:-:S05]  /*0170*/  FADD R9, R2, R5 ;  /* 0x0000000502097221 */ /* 0x008fca0000000000 */
[----:B------:R-:W-:Y:S01]  /*0180*/  STG.E desc[UR4][R6.64], R9 ;  /* 0x0000000906007986 */ /* 0x000fe2000c101904 */
[----:B------:R-:W-:Y:S05]  /*0190*/  EXIT ;  /* 0x000000000000794d */ /* 0x000fea0003800000 */
.L_x_41:
        /* <DEDUP_REMOVED lines=14> */
.L_x_62:


//--------------------- .text._Z9addKernelIlEvPT_S1_S1_m --------------------------
	.section	.text._Z9addKernelIlEvPT_S1_S1_m,"ax",@progbits
	.align	128
        .global         _Z9addKernelIlEvPT_S1_S1_m
        .type           _Z9addKernelIlEvPT_S1_S1_m,@function
        .size           _Z9addKernelIlEvPT_S1_S1_m,(.L_x_63 - _Z9addKernelIlEvPT_S1_S1_m)
        .other          _Z9addKernelIlEvPT_S1_S1_m,@"STO_CUDA_ENTRY STV_DEFAULT"
_Z9addKernelIlEvPT_S1_S1_m:
.text._Z9addKernelIlEvPT_S1_S1_m:
        /* <DEDUP_REMOVED lines=19> */
[----:B-1----:R-:W3:Y:S04]  /*0130*/  LDG.E.64 R2, desc[UR4][R2.64] ;  /* 0x0000000402027981 */ /* 0x002ee8000c1e1b00 */
[----:B------:R-:W3:Y:S01]  /*0140*/  LDG.E.64 R4, desc[UR4][R4.64] ;  /* 0x0000000404047981 */ /* 0x000ee2000c1e1b00 */
[----:B--2---:R-:W-:-:S04]  /*0150*/  IADD3 R8, P1, PT, R8, UR6, RZ ;  /* 0x0000000608087c10 */ /* 0x004fc8000ff3e0ff */
[----:B------:R-:W-:Y:S02]  /*0160*/  IADD3.X R9, PT, PT, R0, UR7, RZ, P1, !PT ;  /* 0x0000000700097c10 */ /* 0x000fe40008ffe4ff */
[----:B---3--:R-:W-:-:S05]  /*0170*/  IADD3 R6, P0, PT, R2, R4, RZ ;  /* 0x0000000402067210 */ /* 0x008fca0007f1e0ff */
[----:B------:R-:W-:-:S05]  /*0180*/  IMAD.X R7, R3, 0x1, R5, P0 ;  /* 0x0000000103077824 */ /* 0x000fca00000e0605 */
[----:B------:R-:W-:Y:S01]  /*0190*/  STG.E.64 desc[UR4][R8.64], R6 ;  /* 0x0000000608007986 */ /* 0x000fe2000c101b04 */
[----:B------:R-:W-:Y:S05]  /*01a0*/  EXIT ;  /* 0x000000000000794d */ /* 0x000fea0003800000 */
.L_x_42:
        /* <DEDUP_REMOVED lines=13> */
.L_x_63:


//--------------------- .text._Z9addKernelIcEvPT_S1_S1_m --------------------------
	.section	.text._Z9addKernelIcEvPT_S1_S1_m,"ax",@progbits
	.align	128
        .global         _Z9addKernelIcEvPT_S1_S1_m
        .type           _Z9addKernelIcEvPT_S1_S1_m,@function
        .size           _Z9addKernelIcEvPT_S1_S1_m,(.L_x_64 - _Z9addKernelIcEvPT_S1_S1_m)
        .other          _Z9addKernelIcEvPT_S1_S1_m,@"STO_CUDA_ENTRY STV_DEFAULT"
_Z9addKernelIcEvPT_S1_S1_m:
.text._Z9addKernelIcEvPT_S1_S1_m:
        /* <DEDUP_REMOVED lines=11> */
[----:B------:R-:W1:Y:S01]  /*00b0*/  LDCU.64 UR4, c[0x0][0x358] ;  /* 0x00006b00ff0477ac */ /* 0x000e620008000a00 */
[----:B------:R-:W2:Y:S01]  /*00c0*/  LDCU.64 UR6, c[0x0][0x390] ;  /* 0x00007200ff0677ac */ /* 0x000ea20008000a00 */
[C---:B0-----:R-:W-:Y:S02]  /*00d0*/  IADD3 R2, P0, PT, R0.reuse, UR8, RZ ;  /* 0x0000000800027c10 */ /* 0x041fe4000ff1e0ff */
[----:B------:R-:W-:-:S03]  /*00e0*/  IADD3 R4, P1, PT, R0, UR10, RZ ;  /* 0x0000000a00047c10 */ /* 0x000fc6000ff3e0ff */
[----:B------:R-:W-:Y:S01]  /*00f0*/  IMAD.X R3, RZ, RZ, UR9, P0 ;  /* 0x00000009ff037e24 */ /* 0x000fe200080e06ff */
[----:B------:R-:W-:-:S04]  /*0100*/  IADD3.X R5, PT, PT, RZ, UR11, RZ, P1, !PT ;  /* 0x0000000bff057c10 */ /* 0x000fc80008ffe4ff */
[----:B-1----:R-:W3:Y:S04]  /*0110*/  LDG.E.U8 R2, desc[UR4][R2.64] ;  /* 0x0000000402027981 */ /* 0x002ee8000c1e1100 */
[----:B------:R-:W3:Y:S01]  /*0120*/  LDG.E.U8 R5, desc[UR4][R4.64] ;  /* 0x0000000404057981 */ /* 0x000ee2000c1e1100 */
[----:B--2---:R-:W-:-:S05]  /*0130*/  IADD3 R6, P0, PT, R0, UR6, RZ ;  /* 0x0000000600067c10 */ /* 0x004fca000ff1e0ff */
[----:B------:R-:W-:Y:S01]  /*0140*/  IMAD.X R7, RZ, RZ, UR7, P0 ;  /* 0x00000007ff077e24 */ /* 0x000fe200080e06ff */
[----:B---3--:R-:W-:-:S05]  /*0150*/  IADD3 R9, PT, PT, R2, R5, RZ ;  /* 0x0000000502097210 */ /* 0x008fca0007ffe0ff */
[----:B------:R-:W-:Y:S01]  /*0160*/  STG.E.U8 desc[UR4][R6.64], R9 ;  /* 0x0000000906007986 */ /* 0x000fe2000c101104 */
[----:B------:R-:W-:Y:S05]  /*0170*/  EXIT ;  /* 0x000000000000794d */ /* 0x000fea0003800000 */
.L_x_43:
        /* <DEDUP_REMOVED lines=16> */
.L_x_64:


//--------------------- .text._Z9addKernelIsEvPT_S1_S1_m --------------------------
	.section	.text._Z9addKernelIsEvPT_S1_S1_m,"ax",@progbits
	.align	128
        .global         _Z9addKernelIsEvPT_S1_S1_m
        .type           _Z9addKernelIsEvPT_S1_S1_m,@function
        .size           _Z9addKernelIsEvPT_S1_S1_m,(.L_x_65 - _Z9addKernelIsEvPT_S1_S1_m)
        .other          _Z9addKernelIsEvPT_S1_S1_m,@"STO_CUDA_ENTRY STV_DEFAULT"
_Z9addKernelIsEvPT_S1_S1_m:
.text._Z9addKernelIsEvPT_S1_S1_m:
        /* <DEDUP_REMOVED lines=19> */
[----:B-1----:R-:W3:Y:S04]  /*0130*/  LDG.E.U16 R5, desc[UR4][R4.64] ;  /* 0x0000000404057981 */ /* 0x002ee8000c1e1500 */
[----:B------:R-:W3:Y:S01]  /*0140*/  LDG.E.U16 R2, desc[UR4][R2.64] ;  /* 0x0000000402027981 */ /* 0x000ee2000c1e1500 */
[----:B--2---:R-:W-:-:S04]  /*0150*/  IADD3 R6, P0, PT, R6, UR6, RZ ;  /* 0x0000000606067c10 */ /* 0x004fc8000ff1e0ff */
[----:B------:R-:W-:Y:S01]  /*0160*/  IADD3.X R7, PT, PT, R0, UR7, RZ, P0, !PT ;  /* 0x0000000700077c10 */ /* 0x000fe200087fe4ff */
[----:B---3--:R-:W-:-:S05]  /*0170*/  IMAD.IADD R9, R2, 0x1, R5 ;  /* 0x0000000102097824 */ /* 0x008fca00078e0205 */
[----:B------:R-:W-:Y:S01]  /*0180*/  STG.E.U16 desc[UR4][R6.64], R9 ;  /* 0x0000000906007986 */ /* 0x000fe2000c101504 */
[----:B------:R-:W-:Y:S05]  /*0190*/  EXIT ;  /* 0x000000000000794d */ /* 0x000fea0003800000 */
.L_x_44:
        /* <DEDUP_REMOVED lines=14> */
.L_x_65:


//--------------------- .text._Z9addKernelIdEvPT_S1_S1_m --------------------------
	.section	.text._Z9addKernelIdEvPT_S1_S1_m,"ax",@progbits
	.align	128
        .global         _Z9addKernelIdEvPT_S1_S1_m
        .type           _Z9addKernelIdEvPT_S1_S1_m,@function
        .size           _Z9addKernelIdEvPT_S1_S1_m,(.L_x_66 - _Z9addKernelIdEvPT_S1_S1_m)
        .other          _Z9addKernelIdEvPT_S1_S1_m,@"STO_CUDA_ENTRY STV_DEFAULT"
_Z9addKernelIdEvPT_S1_S1_m:
.text._Z9addKernelIdEvPT_S1_S1_m:
        /* <DEDUP_REMOVED lines=22> */
[----:B------:R-:W-:Y:S01]  /*0160*/  IADD3.X R9, PT, PT, R0, UR7, RZ, P0, !PT ;  /* 0x0000000700097c10 */ /* 0x000fe200087fe4ff */
[----:B---3--:R-:W-:-:S07]  /*0170*/  DADD R2, R2, R4 ;  /* 0x0000000002027229 */ /* 0x008fce0000000004 */
[----:B------:R-:W-:Y:S01]  /*0180*/  STG.E.64 desc[UR4][R8.64], R2 ;  /* 0x0000000208007986 */ /* 0x000fe2000c101b04 */
[----:B------:R-:W-:Y:S05]  /*0190*/  EXIT ;  /* 0x000000000000794d */ /* 0x000fea0003800000 */
.L_x_45:
        /* <DEDUP_REMOVED lines=14> */
.L_x_66:


//--------------------- .text._Z9addKernelIiEvPT_S1_S1_m --------------------------
	.section	.text._Z9addKernelIiEvPT_S1_S1_m,"ax",@progbits
	.align	128
        .global         _Z9addKernelIiEvPT_S1_S1_m
        .type           _Z9addKernelIiEvPT_S1_S1_m,@function
        .size           _Z9addKernelIiEvPT_S1_S1_m,(.L_x_67 - _Z9addKernelIiEvPT_S1_S1_m)
        .other          _Z9addKernelIiEvPT_S1_S1_m,@"STO_CUDA_ENTRY STV_DEFAULT"
_Z9addKernelIiEvPT_S1_S1_m:
.text._Z9addKernelIiEvPT_S1_S1_m:
        /* <DEDUP_REMOVED lines=23> */
[----:B---3--:R-:W-:-:S05]  /*0170*/  IMAD.IADD R9, R2, 0x1, R5 ;  /* 0x0000000102097824 */ /* 0x008fca00078e0205 */
[----:B------:R-:W-:Y:S01]  /*0180*/  STG.E desc[UR4][R6.64], R9 ;  /* 0x0000000906007986 */ /* 0x000fe2000c101904 */
[----:B------:R-:W-:Y:S05]  /*0190*/  EXIT ;  /* 0x000000000000794d */ /* 0x000fea0003800000 */
.L_x_46:
        /* <DEDUP_REMOVED lines=14> */
.L_x_67:


//--------------------- .nv.shared.reserved.0     --------------------------
	.section	.nv.shared.reserved.0,"aw",@nobits
	.weak		__nv_reservedSMEM_offset_0_alias
	.size		__nv_reservedSMEM_offset_0_alias, 0, 64
	.other		__nv_reservedSMEM_offset_0_alias,@"STO_CUDA_RESERVED_SHARED STV_DEFAULT"
__nv_reservedSMEM_offset_0_alias:
	.zero		0
	.zero		64


//--------------------- .nv.constant0._Z13transpoKernelIiEvPT_S1_mm --------------------------
	.section	.nv.constant0._Z13transpoKernelIiEvPT_S1_mm,"a",@progbits
	.sectionflags	@""
	.align	4
.nv.constant0._Z13transpoKernelIiEvPT_S1_mm:
	.zero		928


//--------------------- .nv.constant0._Z9dotKernelIlEvPT_S1_S1_mmm --------------------------
	.section	.nv.constant0._Z9dotKernelIlEvPT_S1_S1_mmm,"a",@progbits
	.sectionflags	@""
	.align	4
.nv.constant0._Z9dotKernelIlEvPT_S1_S1_mmm:
	.zero		944


//--------------------- .nv.constant0._Z9dotKernelIdEvPT_S1_S1_mmm --------------------------
	.section	.nv.constant0._Z9dotKernelIdEvPT_S1_S1_mmm,"a",@progbits
	.sectionflags	@""
	.align	4
.nv.constant0._Z9dotKernelIdEvPT_S1_S1_mmm:
	.zero		944


//--------------------- .nv.constant0._Z9dotKernelIsEvPT_S1_S1_mmm --------------------------
	.section	.nv.constant0._Z9dotKernelIsEvPT_S1_S1_mmm,"a",@progbits
	.sectionflags	@""
	.align	4
.nv.constant0._Z9dotKernelIsEvPT_S1_S1_mmm:
	.zero		944


//--------------------- .nv.constant0._Z9dotKernelIcEvPT_S1_S1_mmm --------------------------
	.section	.nv.constant0._Z9dotKernelIcEvPT_S1_S1_mmm,"a",@progbits
	.sectionflags	@""
	.align	4
.nv.constant0._Z9dotKernelIcEvPT_S1_S1_mmm:
	.zero		944


//--------------------- .nv.constant0._Z9dotKernelIfEvPT_S1_S1_mmm --------------------------
	.section	.nv.constant0._Z9dotKernelIfEvPT_S1_S1_mmm,"a",@progbits
	.sectionflags	@""
	.align	4
.nv.constant0._Z9dotKernelIfEvPT_S1_S1_mmm:
	.zero		944


//--------------------- .nv.constant0._Z9dotKernelIiEvPT_S1_S1_mmm --------------------------
	.section	.nv.constant0._Z9dotKernelIiEvPT_S1_S1_mmm,"a",@progbits
	.sectionflags	@""
	.align	4
.nv.constant0._Z9dotKernelIiEvPT_S1_S1_mmm:
	.zero		944


//--------------------- .nv.constant0._Z9addKernelIfEvPT_S1_S1_m --------------------------
	.section	.nv.constant0._Z9addKernelIfEvPT_S1_S1_m,"a",@progbits
	.sectionflags	@""
	.align	4
.nv.constant0._Z9addKernelIfEvPT_S1_S1_m:
	.zero		928


//--------------------- .nv.constant0._Z9addKernelIlEvPT_S1_S1_m --------------------------
	.section	.nv.constant0._Z9addKernelIlEvPT_S1_S1_m,"a",@progbits
	.sectionflags	@""
	.align	4
.nv.constant0._Z9addKernelIlEvPT_S1_S1_m:
	.zero		928


//--------------------- .nv.constant0._Z9addKernelIcEvPT_S1_S1_m --------------------------
	.section	.nv.constant0._Z9addKernelIcEvPT_S1_S1_m,"a",@progbits
	.sectionflags	@""
	.align	4
.nv.constant0._Z9addKernelIcEvPT_S1_S1_m:
	.zero		928


//--------------------- .nv.constant0._Z9addKernelIsEvPT_S1_S1_m --------------------------
	.section	.nv.constant0._Z9addKernelIsEvPT_S1_S1_m,"a",@progbits
	.sectionflags	@""
	.align	4
.nv.constant0._Z9addKernelIsEvPT_S1_S1_m:
	.zero		928


//--------------------- .nv.constant0._Z9addKernelIdEvPT_S1_S1_m --------------------------
	.section	.nv.constant0._Z9addKernelIdEvPT_S1_S1_m,"a",@progbits
	.sectionflags	@""
	.align	4
.nv.constant0._Z9addKernelIdEvPT_S1_S1_m:
	.zero		928


//--------------------- .nv.constant0._Z9addKernelIiEvPT_S1_S1_m --------------------------
	.section	.nv.constant0._Z9addKernelIiEvPT_S1_S1_m,"a",@progbits
	.sectionflags	@""
	.align	4
.nv.constant0._Z9addKernelIiEvPT_S1_S1_m:
	.zero		928


//--------------------- SYMBOLS --------------------------

	.type		.nv.reservedSmem.offset0,@object
	.size		.nv.reservedSmem.offset0,0x4
